	.target	sm_90a

	.elftype	@"ET_EXEC"


//--------------------- .note.nv.tkinfo           --------------------------
	.section	.note.nv.tkinfo,"",@"SHT_NOTE"
	.sectionflags	@"SHF_NOTE_NV_TKINFO"
	.tkinfo
        /*0018*/ 	.word	0x00000002
        /*0030*/ 	.string	""
        /*0030*/ 	.string	"ptxas"
        /*0030*/ 	.string	"Cuda compilation tools, release 13.0, V13.0.88"
        /*0030*/ 	.string	"Build cuda_13.0.r13.0/compiler.36424714_0"
        /*0030*/ 	.string	"-arch sm_90a -m 64 "



//--------------------- .note.nv.cuinfo           --------------------------
	.section	.note.nv.cuinfo,"",@"SHT_NOTE"
	.sectionflags	@"SHF_NOTE_NV_CUINFO"
        /*0018*/ 	.short	0x0002
        /*001a*/ 	.short	0x005a
        /*001c*/ 	.short	0x0082
	.zero		2


//--------------------- .nv.info                  --------------------------
	.section	.nv.info,"",@"SHT_CUDA_INFO"
	.align	4


	//----- nvinfo : EIATTR_REGCOUNT
	.align		4
        /*0000*/ 	.byte	0x04, 0x2f
        /*0002*/ 	.short	(.L_15 - .L_14)
	.align		4
.L_14:
        /*0004*/ 	.word	index@(_ZN7cutlass13device_kernelINS_4gemm6kernel13GemmUniversalIN4cute5tupleIJiiiiEEENS1_10collective13CollectiveMmaINS1_34MainloopSm90TmaGmmaWarpSpecializedILi22ENS5_IJNS4_1CILi1EEESB_SB_EEENS1_32KernelTmaWarpSpecializedPingpongEEENS5_IJNSA_ILi64EEENSA_ILi16EEESF_EEENS_10bfloat16_tENS5_IJlSB_lEEESI_SJ_NS4_8TiledMMAINS4_8MMA_AtomIJNS4_4SM904GMMA27MMA_64x16x16_F32BF16BF16_SSILNSN_5MajorE0ELSP_0ELNSN_7ScaleInE1ELSQ_1EEEEEENS4_6LayoutISC_NS5_IJNSA_ILi0EEESU_SU_EEEEENS5_IJNS4_10UnderscoreESX_SX_EEEEENS4_13SM90_TMA_LOADENS4_14ComposedLayoutINS4_7SwizzleILi3ELi4ELi3EEENS4_18smem_ptr_flag_bitsILi16EEENST_INS5_IJNSA_ILi8EEESF_EEENS5_IJSF_SB_EEEEEEEvNS4_8identityES10_S1A_vS1B_EENS_8epilogue10collective6detail29Sm90TmaWarpSpecializedAdapterINS1E_15DefaultEpilogueISI_SJ_SJ_NS1D_6thread17LinearCombinationISI_Li1EffLNS1I_9ScaleType4KindE0ELNS_15FloatRoundStyleE2ESI_EENS1_15EpilogueDefaultEEEEEvvEEEEvNT_6ParamsE)
        /*0008*/ 	.word	0x000000a8


	//----- nvinfo : EIATTR_FRAME_SIZE
	.align		4
.L_15:
        /*000c*/ 	.byte	0x04, 0x11
        /*000e*/ 	.short	(.L_17 - .L_16)
	.align		4
.L_16:
        /*0010*/ 	.word	index@(_ZN7cutlass13device_kernelINS_4gemm6kernel13GemmUniversalIN4cute5tupleIJiiiiEEENS1_10collective13CollectiveMmaINS1_34MainloopSm90TmaGmmaWarpSpecializedILi22ENS5_IJNS4_1CILi1EEESB_SB_EEENS1_32KernelTmaWarpSpecializedPingpongEEENS5_IJNSA_ILi64EEENSA_ILi16EEESF_EEENS_10bfloat16_tENS5_IJlSB_lEEESI_SJ_NS4_8TiledMMAINS4_8MMA_AtomIJNS4_4SM904GMMA27MMA_64x16x16_F32BF16BF16_SSILNSN_5MajorE0ELSP_0ELNSN_7ScaleInE1ELSQ_1EEEEEENS4_6LayoutISC_NS5_IJNSA_ILi0EEESU_SU_EEEEENS5_IJNS4_10UnderscoreESX_SX_EEEEENS4_13SM90_TMA_LOADENS4_14ComposedLayoutINS4_7SwizzleILi3ELi4ELi3EEENS4_18smem_ptr_flag_bitsILi16EEENST_INS5_IJNSA_ILi8EEESF_EEENS5_IJSF_SB_EEEEEEEvNS4_8identityES10_S1A_vS1B_EENS_8epilogue10collective6detail29Sm90TmaWarpSpecializedAdapterINS1E_15DefaultEpilogueISI_SJ_SJ_NS1D_6thread17LinearCombinationISI_Li1EffLNS1I_9ScaleType4KindE0ELNS_15FloatRoundStyleE2ESI_EENS1_15EpilogueDefaultEEEEEvvEEEEvNT_6ParamsE)
        /*0014*/ 	.word	0x00000000


	//----- nvinfo : EIATTR_MIN_STACK_SIZE
	.align		4
.L_17:
        /*0018*/ 	.byte	0x04, 0x12
        /*001a*/ 	.short	(.L_19 - .L_18)
	.align		4
.L_18:
        /*001c*/ 	.word	index@(_ZN7cutlass13device_kernelINS_4gemm6kernel13GemmUniversalIN4cute5tupleIJiiiiEEENS1_10collective13CollectiveMmaINS1_34MainloopSm90TmaGmmaWarpSpecializedILi22ENS5_IJNS4_1CILi1EEESB_SB_EEENS1_32KernelTmaWarpSpecializedPingpongEEENS5_IJNSA_ILi64EEENSA_ILi16EEESF_EEENS_10bfloat16_tENS5_IJlSB_lEEESI_SJ_NS4_8TiledMMAINS4_8MMA_AtomIJNS4_4SM904GMMA27MMA_64x16x16_F32BF16BF16_SSILNSN_5MajorE0ELSP_0ELNSN_7ScaleInE1ELSQ_1EEEEEENS4_6LayoutISC_NS5_IJNSA_ILi0EEESU_SU_EEEEENS5_IJNS4_10UnderscoreESX_SX_EEEEENS4_13SM90_TMA_LOADENS4_14ComposedLayoutINS4_7SwizzleILi3ELi4ELi3EEENS4_18smem_ptr_flag_bitsILi16EEENST_INS5_IJNSA_ILi8EEESF_EEENS5_IJSF_SB_EEEEEEEvNS4_8identityES10_S1A_vS1B_EENS_8epilogue10collective6detail29Sm90TmaWarpSpecializedAdapterINS1E_15DefaultEpilogueISI_SJ_SJ_NS1D_6thread17LinearCombinationISI_Li1EffLNS1I_9ScaleType4KindE0ELNS_15FloatRoundStyleE2ESI_EENS1_15EpilogueDefaultEEEEEvvEEEEvNT_6ParamsE)
        /*0020*/ 	.word	0x00000000
.L_19:


//--------------------- .nv.compat                --------------------------
	.section	.nv.compat,"",@"SHT_CUDA_COMPAT_INFO"
	.align	4
        /*0000*/ 	.byte	0x02, 0x09, 0x01, 0x00, 0x02, 0x02, 0x04, 0x00, 0x02, 0x05, 0x05, 0x00, 0x03, 0x07, 0x01, 0x01
        /*0010*/ 	.byte	0x02, 0x03, 0x01, 0x00, 0x02, 0x06, 0x01, 0x00, 0x04, 0x0b, 0x08, 0x00, 0x00, 0x00, 0x00, 0x00
        /*0020*/ 	.byte	0x00, 0x00, 0x00, 0x00


//--------------------- .nv.info._ZN7cutlass13device_kernelINS_4gemm6kernel13GemmUniversalIN4cute5tupleIJiiiiEEENS1_10collective13CollectiveMmaINS1_34MainloopSm90TmaGmmaWarpSpecializedILi22ENS5_IJNS4_1CILi1EEESB_SB_EEENS1_32KernelTmaWarpSpecializedPingpongEEENS5_IJNSA_ILi64EEENSA_ILi16EEESF_EEENS_10bfloat16_tENS5_IJlSB_lEEESI_SJ_NS4_8TiledMMAINS4_8MMA_AtomIJNS4_4SM904GMMA27MMA_64x16x16_F32BF16BF16_SSILNSN_5MajorE0ELSP_0ELNSN_7ScaleInE1ELSQ_1EEEEEENS4_6LayoutISC_NS5_IJNSA_ILi0EEESU_SU_EEEEENS5_IJNS4_10UnderscoreESX_SX_EEEEENS4_13SM90_TMA_LOADENS4_14ComposedLayoutINS4_7SwizzleILi3ELi4ELi3EEENS4_18smem_ptr_flag_bitsILi16EEENST_INS5_IJNSA_ILi8EEESF_EEENS5_IJSF_SB_EEEEEEEvNS4_8identityES10_S1A_vS1B_EENS_8epilogue10collective6detail29Sm90TmaWarpSpecializedAdapterINS1E_15DefaultEpilogueISI_SJ_SJ_NS1D_6thread17LinearCombinationISI_Li1EffLNS1I_9ScaleType4KindE0ELNS_15FloatRoundStyleE2ESI_EENS1_15EpilogueDefaultEEEEEvvEEEEvNT_6ParamsE --------------------------
	.section	.nv.info._ZN7cutlass13device_kernelINS_4gemm6kernel13GemmUniversalIN4cute5tupleIJiiiiEEENS1_10collective13CollectiveMmaINS1_34MainloopSm90TmaGmmaWarpSpecializedILi22ENS5_IJNS4_1CILi1EEESB_SB_EEENS1_32KernelTmaWarpSpecializedPingpongEEENS5_IJNSA_ILi64EEENSA_ILi16EEESF_EEENS_10bfloat16_tENS5_IJlSB_lEEESI_SJ_NS4_8TiledMMAINS4_8MMA_AtomIJNS4_4SM904GMMA27MMA_64x16x16_F32BF16BF16_SSILNSN_5MajorE0ELSP_0ELNSN_7ScaleInE1ELSQ_1EEEEEENS4_6LayoutISC_NS5_IJNSA_ILi0EEESU_SU_EEEEENS5_IJNS4_10UnderscoreESX_SX_EEEEENS4_13SM90_TMA_LOADENS4_14ComposedLayoutINS4_7SwizzleILi3ELi4ELi3EEENS4_18smem_ptr_flag_bitsILi16EEENST_INS5_IJNSA_ILi8EEESF_EEENS5_IJSF_SB_EEEEEEEvNS4_8identityES10_S1A_vS1B_EENS_8epilogue10collective6detail29Sm90TmaWarpSpecializedAdapterINS1E_15DefaultEpilogueISI_SJ_SJ_NS1D_6thread17LinearCombinationISI_Li1EffLNS1I_9ScaleType4KindE0ELNS_15FloatRoundStyleE2ESI_EENS1_15EpilogueDefaultEEEEEvvEEEEvNT_6ParamsE,"",@"SHT_CUDA_INFO"
	.sectionflags	@""
	.align	4


	//----- nvinfo : EIATTR_CUDA_API_VERSION
	.align		4
        /*0000*/ 	.byte	0x04, 0x37
        /*0002*/ 	.short	(.L_21 - .L_20)
.L_20:
        /*0004*/ 	.word	0x00000082


	//----- nvinfo : EIATTR_KPARAM_INFO
	.align		4
.L_21:
        /*0008*/ 	.byte	0x04, 0x17
        /*000a*/ 	.short	(.L_23 - .L_22)
.L_22:
        /*000c*/ 	.word	0x00000000
        /*0010*/ 	.short	0x0000
        /*0012*/ 	.short	0x0070
        /*0014*/ 	.byte	0x00, 0xf0, 0x01, 0x10


	//----- nvinfo : EIATTR_SPARSE_MMA_MASK
	.align		4
.L_23:
        /*0018*/ 	.byte	0x03, 0x50
        /*001a*/ 	.short	0x0000


	//----- nvinfo : EIATTR_MAXREG_COUNT
	.align		4
        /*001c*/ 	.byte	0x03, 0x1b
        /*001e*/ 	.short	0x00a8


	//----- nvinfo : EIATTR_NUM_BARRIERS
	.align		4
        /*0020*/ 	.byte	0x02, 0x4c
        /*0022*/ 	.byte	0x01
	.zero		1


	//----- nvinfo : EIATTR_EXTERNS
	.align		4
        /*0024*/ 	.byte	0x04, 0x0f
        /*0026*/ 	.short	(.L_25 - .L_24)


	//   ....[0]....
	.align		4
.L_24:
        /*0028*/ 	.word	index@(__assertfail)


	//----- nvinfo : EIATTR_MERCURY_ISA_VERSION
	.align		4
.L_25:
        /*002c*/ 	.byte	0x03, 0x5f
        /*002e*/ 	.short	0x0101


	//----- nvinfo : EIATTR_INT_WARP_WIDE_INSTR_OFFSETS
	.align		4
        /*0030*/ 	.byte	0x04, 0x31
        /*0032*/ 	.short	(.L_27 - .L_26)


	//   ....[0]....
.L_26:
        /*0034*/ 	.word	0x00000650


	//   ....[1]....
        /*0038*/ 	.word	0x00000670


	//   ....[2]....
        /*003c*/ 	.word	0x000006f0


	//   ....[3]....
        /*0040*/ 	.word	0x00000700


	//   ....[4]....
        /*0044*/ 	.word	0x00000710


	//   ....[5]....
        /*0048*/ 	.word	0x00000730


	//   ....[6]....
        /*004c*/ 	.word	0x000007c0


	//   ....[7]....
        /*0050*/ 	.word	0x000007e0


	//----- nvinfo : EIATTR_COOP_GROUP_MASK_REGIDS
	.align		4
.L_27:
        /*0054*/ 	.byte	0x04, 0x29
        /*0056*/ 	.short	(.L_29 - .L_28)


	//   ....[0]....
.L_28:
        /*0058*/ 	.word	0xffffffff


	//   ....[1]....
        /*005c*/ 	.word	0xffffffff


	//   ....[2]....
        /*0060*/ 	.word	0xffffffff


	//   ....[3]....
        /*0064*/ 	.word	0xffffffff


	//   ....[4]....
        /*0068*/ 	.word	0xffffffff


	//   ....[5]....
        /*006c*/ 	.word	0xffffffff


	//----- nvinfo : EIATTR_COOP_GROUP_INSTR_OFFSETS
	.align		4
.L_29:
        /*0070*/ 	.byte	0x04, 0x28
        /*0072*/ 	.short	(.L_31 - .L_30)


	//   ....[0]....
.L_30:
        /*0074*/ 	.word	0x00000060


	//   ....[1]....
        /*0078*/ 	.word	0x00000070


	//   ....[2]....
        /*007c*/ 	.word	0x00000130


	//   ....[3]....
        /*0080*/ 	.word	0x00000530


	//   ....[4]....
        /*0084*/ 	.word	0x00000570


	//   ....[5]....
        /*0088*/ 	.word	0x000005b0


	//----- nvinfo : EIATTR_REG_RECONFIG
	.align		4
.L_31:
        /*008c*/ 	.byte	0x01, 0x54
	.zero		2


	//----- nvinfo : EIATTR_SYSCALL_OFFSETS
	.align		4
        /*0090*/ 	.byte	0x04, 0x46
        /*0092*/ 	.short	(.L_33 - .L_32)


	//   ....[0]....
.L_32:
        /*0094*/ 	.word	0x00001890


	//----- nvinfo : EIATTR_MBARRIER_INSTR_OFFSETS
	.align		4
.L_33:
        /*0098*/ 	.byte	0x04, 0x39
        /*009a*/ 	.short	(.L_35 - .L_34)


	//   ....[0]....
.L_34:
        /*009c*/ 	.word	0x00000250
        /*00a0*/ 	.word	0x000000ff
        /*00a4*/ 	.word	0x00000000
        /*00a8*/ 	.short	0x0100
        /*00aa*/ 	.byte	0x08
	.zero		1


	//   ....[1]....
        /*00ac*/ 	.word	0x00000260
        /*00b0*/ 	.word	0x000000ff
        /*00b4*/ 	.word	0x000000b0
        /*00b8*/ 	.short	0x0100
        /*00ba*/ 	.byte	0x08
	.zero		1


	//   ....[2]....
        /*00bc*/ 	.word	0x00000270
        /*00c0*/ 	.word	0x000000ff
        /*00c4*/ 	.word	0x00000008
        /*00c8*/ 	.short	0x0100
        /*00ca*/ 	.byte	0x08
	.zero		1


	//   ....[3]....
        /*00cc*/ 	.word	0x00000280
        /*00d0*/ 	.word	0x000000ff
        /*00d4*/ 	.word	0x000000b8
        /*00d8*/ 	.short	0x0100
        /*00da*/ 	.byte	0x08
	.zero		1


	//   ....[4]....
        /*00dc*/ 	.word	0x00000290
        /*00e0*/ 	.word	0x000000ff
        /*00e4*/ 	.word	0x00000010
        /*00e8*/ 	.short	0x0100
        /*00ea*/ 	.byte	0x08
	.zero		1


	//   ....[5]....
        /*00ec*/ 	.word	0x000002a0
        /*00f0*/ 	.word	0x000000ff
        /*00f4*/ 	.word	0x000000c0
        /*00f8*/ 	.short	0x0100
        /*00fa*/ 	.byte	0x08
	.zero		1


	//   ....[6]....
        /*00fc*/ 	.word	0x000002b0
        /*0100*/ 	.word	0x000000ff
        /*0104*/ 	.word	0x00000018
        /*0108*/ 	.short	0x0100
        /*010a*/ 	.byte	0x08
	.zero		1


	//   ....[7]....
        /*010c*/ 	.word	0x000002c0
        /*0110*/ 	.word	0x000000ff
        /*0114*/ 	.word	0x000000c8
        /*0118*/ 	.short	0x0100
        /*011a*/ 	.byte	0x08
	.zero		1


	//   ....[8]....
        /*011c*/ 	.word	0x000002d0
        /*0120*/ 	.word	0x000000ff
        /*0124*/ 	.word	0x00000020
        /*0128*/ 	.short	0x0100
        /*012a*/ 	.byte	0x08
	.zero		1


	//   ....[9]....
        /*012c*/ 	.word	0x000002e0
        /*0130*/ 	.word	0x000000ff
        /*0134*/ 	.word	0x000000d0
        /*0138*/ 	.short	0x0100
        /*013a*/ 	.byte	0x08
	.zero		1


	//   ....[10]....
        /*013c*/ 	.word	0x000002f0
        /*0140*/ 	.word	0x000000ff
        /*0144*/ 	.word	0x00000028
        /*0148*/ 	.short	0x0100
        /*014a*/ 	.byte	0x08
	.zero		1


	//   ....[11]....
        /*014c*/ 	.word	0x00000300
        /*0150*/ 	.word	0x000000ff
        /*0154*/ 	.word	0x000000d8
        /*0158*/ 	.short	0x0100
        /*015a*/ 	.byte	0x08
	.zero		1


	//   ....[12]....
        /*015c*/ 	.word	0x00000310
        /*0160*/ 	.word	0x000000ff
        /*0164*/ 	.word	0x00000030
        /*0168*/ 	.short	0x0100
        /*016a*/ 	.byte	0x08
	.zero		1


	//   ....[13]....
        /*016c*/ 	.word	0x00000320
        /*0170*/ 	.word	0x000000ff
        /*0174*/ 	.word	0x000000e0
        /*0178*/ 	.short	0x0100
        /*017a*/ 	.byte	0x08
	.zero		1


	//   ....[14]....
        /*017c*/ 	.word	0x00000330
        /*0180*/ 	.word	0x000000ff
        /*0184*/ 	.word	0x00000038
        /*0188*/ 	.short	0x0100
        /*018a*/ 	.byte	0x08
	.zero		1


	//   ....[15]....
        /*018c*/ 	.word	0x00000340
        /*0190*/ 	.word	0x000000ff
        /*0194*/ 	.word	0x000000e8
        /*0198*/ 	.short	0x0100
        /*019a*/ 	.byte	0x08
	.zero		1


	//   ....[16]....
        /*019c*/ 	.word	0x00000350
        /*01a0*/ 	.word	0x000000ff
        /*01a4*/ 	.word	0x00000040
        /*01a8*/ 	.short	0x0100
        /*01aa*/ 	.byte	0x08
	.zero		1


	//   ....[17]....
        /*01ac*/ 	.word	0x00000360
        /*01b0*/ 	.word	0x000000ff
        /*01b4*/ 	.word	0x000000f0
        /*01b8*/ 	.short	0x0100
        /*01ba*/ 	.byte	0x08
	.zero		1


	//   ....[18]....
        /*01bc*/ 	.word	0x00000370
        /*01c0*/ 	.word	0x000000ff
        /*01c4*/ 	.word	0x00000048
        /*01c8*/ 	.short	0x0100
        /*01ca*/ 	.byte	0x08
	.zero		1


	//   ....[19]....
        /*01cc*/ 	.word	0x00000380
        /*01d0*/ 	.word	0x000000ff
        /*01d4*/ 	.word	0x000000f8
        /*01d8*/ 	.short	0x0100
        /*01da*/ 	.byte	0x08
	.zero		1


	//   ....[20]....
        /*01dc*/ 	.word	0x00000390
        /*01e0*/ 	.word	0x000000ff
        /*01e4*/ 	.word	0x00000050
        /*01e8*/ 	.short	0x0100
        /*01ea*/ 	.byte	0x08
	.zero		1


	//   ....[21]....
        /*01ec*/ 	.word	0x000003a0
        /*01f0*/ 	.word	0x000000ff
        /*01f4*/ 	.word	0x00000100
        /*01f8*/ 	.short	0x0100
        /*01fa*/ 	.byte	0x08
	.zero		1


	//   ....[22]....
        /*01fc*/ 	.word	0x000003b0
        /*0200*/ 	.word	0x000000ff
        /*0204*/ 	.word	0x00000058
        /*0208*/ 	.short	0x0100
        /*020a*/ 	.byte	0x08
	.zero		1


	//   ....[23]....
        /*020c*/ 	.word	0x000003c0
        /*0210*/ 	.word	0x000000ff
        /*0214*/ 	.word	0x00000108
        /*0218*/ 	.short	0x0100
        /*021a*/ 	.byte	0x08
	.zero		1


	//   ....[24]....
        /*021c*/ 	.word	0x000003d0
        /*0220*/ 	.word	0x000000ff
        /*0224*/ 	.word	0x00000060
        /*0228*/ 	.short	0x0100
        /*022a*/ 	.byte	0x08
	.zero		1


	//   ....[25]....
        /*022c*/ 	.word	0x000003e0
        /*0230*/ 	.word	0x000000ff
        /*0234*/ 	.word	0x00000110
        /*0238*/ 	.short	0x0100
        /*023a*/ 	.byte	0x08
	.zero		1


	//   ....[26]....
        /*023c*/ 	.word	0x000003f0
        /*0240*/ 	.word	0x000000ff
        /*0244*/ 	.word	0x00000068
        /*0248*/ 	.short	0x0100
        /*024a*/ 	.byte	0x08
	.zero		1


	//   ....[27]....
        /*024c*/ 	.word	0x00000400
        /*0250*/ 	.word	0x000000ff
        /*0254*/ 	.word	0x00000118
        /*0258*/ 	.short	0x0100
        /*025a*/ 	.byte	0x08
	.zero		1


	//   ....[28]....
        /*025c*/ 	.word	0x00000410
        /*0260*/ 	.word	0x000000ff
        /*0264*/ 	.word	0x00000070
        /*0268*/ 	.short	0x0100
        /*026a*/ 	.byte	0x08
	.zero		1


	//   ....[29]....
        /*026c*/ 	.word	0x00000420
        /*0270*/ 	.word	0x000000ff
        /*0274*/ 	.word	0x00000120
        /*0278*/ 	.short	0x0100
        /*027a*/ 	.byte	0x08
	.zero		1


	//   ....[30]....
        /*027c*/ 	.word	0x00000430
        /*0280*/ 	.word	0x000000ff
        /*0284*/ 	.word	0x00000078
        /*0288*/ 	.short	0x0100
        /*028a*/ 	.byte	0x08
	.zero		1


	//   ....[31]....
        /*028c*/ 	.word	0x00000440
        /*0290*/ 	.word	0x000000ff
        /*0294*/ 	.word	0x00000128
        /*0298*/ 	.short	0x0100
        /*029a*/ 	.byte	0x08
	.zero		1


	//   ....[32]....
        /*029c*/ 	.word	0x00000450
        /*02a0*/ 	.word	0x000000ff
        /*02a4*/ 	.word	0x00000080
        /*02a8*/ 	.short	0x0100
        /*02aa*/ 	.byte	0x08
	.zero		1


	//   ....[33]....
        /*02ac*/ 	.word	0x00000460
        /*02b0*/ 	.word	0x000000ff
        /*02b4*/ 	.word	0x00000130
        /*02b8*/ 	.short	0x0100
        /*02ba*/ 	.byte	0x08
	.zero		1


	//   ....[34]....
        /*02bc*/ 	.word	0x00000470
        /*02c0*/ 	.word	0x000000ff
        /*02c4*/ 	.word	0x00000088
        /*02c8*/ 	.short	0x0100
        /*02ca*/ 	.byte	0x08
	.zero		1


	//   ....[35]....
        /*02cc*/ 	.word	0x00000480
        /*02d0*/ 	.word	0x000000ff
        /*02d4*/ 	.word	0x00000138
        /*02d8*/ 	.short	0x0100
        /*02da*/ 	.byte	0x08
	.zero		1


	//   ....[36]....
        /*02dc*/ 	.word	0x00000490
        /*02e0*/ 	.word	0x000000ff
        /*02e4*/ 	.word	0x00000090
        /*02e8*/ 	.short	0x0100
        /*02ea*/ 	.byte	0x08
	.zero		1


	//   ....[37]....
        /*02ec*/ 	.word	0x000004a0
        /*02f0*/ 	.word	0x000000ff
        /*02f4*/ 	.word	0x00000140
        /*02f8*/ 	.short	0x0100
        /*02fa*/ 	.byte	0x08
	.zero		1


	//   ....[38]....
        /*02fc*/ 	.word	0x000004b0
        /*0300*/ 	.word	0x000000ff
        /*0304*/ 	.word	0x00000098
        /*0308*/ 	.short	0x0100
        /*030a*/ 	.byte	0x08
	.zero		1


	//   ....[39]....
        /*030c*/ 	.word	0x000004c0
        /*0310*/ 	.word	0x000000ff
        /*0314*/ 	.word	0x00000148
        /*0318*/ 	.short	0x0100
        /*031a*/ 	.byte	0x08
	.zero		1


	//   ....[40]....
        /*031c*/ 	.word	0x000004d0
        /*0320*/ 	.word	0x000000ff
        /*0324*/ 	.word	0x000000a0
        /*0328*/ 	.short	0x0100
        /*032a*/ 	.byte	0x08
	.zero		1


	//   ....[41]....
        /*032c*/ 	.word	0x000004e0
        /*0330*/ 	.word	0x000000ff
        /*0334*/ 	.word	0x00000150
        /*0338*/ 	.short	0x0100
        /*033a*/ 	.byte	0x08
	.zero		1


	//   ....[42]....
        /*033c*/ 	.word	0x000004f0
        /*0340*/ 	.word	0x000000ff
        /*0344*/ 	.word	0x000000a8
        /*0348*/ 	.short	0x0100
        /*034a*/ 	.byte	0x08
	.zero		1


	//   ....[43]....
        /*034c*/ 	.word	0x00000500
        /*0350*/ 	.word	0x000000ff
        /*0354*/ 	.word	0x00000158
        /*0358*/ 	.short	0x0100
        /*035a*/ 	.byte	0x08
	.zero		1


	//   ....[44]....
        /*035c*/ 	.word	0x00000820
        /*0360*/ 	.word	0x000000ff
        /*0364*/ 	.word	0x00000190
        /*0368*/ 	.short	0x0100
        /*036a*/ 	.byte	0x08
	.zero		1


	//   ....[45]....
        /*036c*/ 	.word	0x00000890
        /*0370*/ 	.word	0x000000ff
        /*0374*/ 	.word	0x00000198
        /*0378*/ 	.short	0x0100
        /*037a*/ 	.byte	0x08
	.zero		1


	//   ....[46]....
        /*037c*/ 	.word	0x000008b0
        /*0380*/ 	.word	0x000000ff
        /*0384*/ 	.word	0x00000170
        /*0388*/ 	.short	0x0100
        /*038a*/ 	.byte	0x09
	.zero		1


	//   ....[47]....
        /*038c*/ 	.word	0x000008c0
        /*0390*/ 	.word	0x000000ff
        /*0394*/ 	.word	0x00000178
        /*0398*/ 	.short	0x0100
        /*039a*/ 	.byte	0x09
	.zero		1


	//   ....[48]....
        /*039c*/ 	.word	0x000008d0
        /*03a0*/ 	.word	0x000000ff
        /*03a4*/ 	.word	0x00000180
        /*03a8*/ 	.short	0x0100
        /*03aa*/ 	.byte	0x09
	.zero		1


	//   ....[49]....
        /*03ac*/ 	.word	0x000008e0
        /*03b0*/ 	.word	0x000000ff
        /*03b4*/ 	.word	0x00000188
        /*03b8*/ 	.short	0x0100
        /*03ba*/ 	.byte	0x09
	.zero		1


	//   ....[50]....
        /*03bc*/ 	.word	0x00001770
        /*03c0*/ 	.word	0x000000ff
        /*03c4*/ 	.word	0xfffffff8
        /*03c8*/ 	.short	0x010a
        /*03ca*/ 	.byte	0x2d
	.zero		1


	//   ....[51]....
        /*03cc*/ 	.word	0x00001910
        /*03d0*/ 	.word	0x00000003
        /*03d4*/ 	.word	0x00000000
        /*03d8*/ 	.short	0x010a
        /*03da*/ 	.byte	0x3f
	.zero		1


	//   ....[52]....
        /*03dc*/ 	.word	0x00001950
        /*03e0*/ 	.word	0x00000003
        /*03e4*/ 	.word	0x00000000
        /*03e8*/ 	.short	0x010a
        /*03ea*/ 	.byte	0x3f
	.zero		1


	//   ....[53]....
        /*03ec*/ 	.word	0x00001c50
        /*03f0*/ 	.word	0x000000ff
        /*03f4*/ 	.word	0x00000000
        /*03f8*/ 	.short	0x010a
        /*03fa*/ 	.byte	0x04
	.zero		1


	//   ....[54]....
        /*03fc*/ 	.word	0x00001c90
        /*0400*/ 	.word	0x000000ff
        /*0404*/ 	.word	0x00000000
        /*0408*/ 	.short	0x010a
        /*040a*/ 	.byte	0x04
	.zero		1


	//   ....[55]....
        /*040c*/ 	.word	0x00001ef0
        /*0410*/ 	.word	0x000000ff
        /*0414*/ 	.word	0x00000000
        /*0418*/ 	.short	0x0101
        /*041a*/ 	.byte	0x04
	.zero		1


	//   ....[56]....
        /*041c*/ 	.word	0x00001ff0
        /*0420*/ 	.word	0x00000003
        /*0424*/ 	.word	0x00000000
        /*0428*/ 	.short	0x0101
        /*042a*/ 	.byte	0x2b
	.zero		1


	//   ....[57]....
        /*042c*/ 	.word	0x000020c0
        /*0430*/ 	.word	0x000000ff
        /*0434*/ 	.word	0x00000000
        /*0438*/ 	.short	0x0101
        /*043a*/ 	.byte	0x06
	.zero		1


	//   ....[58]....
        /*043c*/ 	.word	0x00002170
        /*0440*/ 	.word	0x000000ff
        /*0444*/ 	.word	0x00000008
        /*0448*/ 	.short	0x010a
        /*044a*/ 	.byte	0x2d
	.zero		1


	//   ....[59]....
        /*044c*/ 	.word	0x00002e50
        /*0450*/ 	.word	0x00000000
        /*0454*/ 	.word	0x00000000
        /*0458*/ 	.short	0x0101
        /*045a*/ 	.byte	0x2b
	.zero		1


	//   ....[60]....
        /*045c*/ 	.word	0x000037f0
        /*0460*/ 	.word	0x0000000d
        /*0464*/ 	.word	0x000000b0
        /*0468*/ 	.short	0x010a
        /*046a*/ 	.byte	0x3f
	.zero		1


	//   ....[61]....
        /*046c*/ 	.word	0x00003b90
        /*0470*/ 	.word	0x00000006
        /*0474*/ 	.word	0x00000198
        /*0478*/ 	.short	0x0101
        /*047a*/ 	.byte	0x3f
	.zero		1


	//   ....[62]....
        /*047c*/ 	.word	0x000042e0
        /*0480*/ 	.word	0x00000007
        /*0484*/ 	.word	0x00000000
        /*0488*/ 	.short	0x010a
        /*048a*/ 	.byte	0x3f
	.zero		1


	//   ....[63]....
        /*048c*/ 	.word	0x00004360
        /*0490*/ 	.word	0x00000009
        /*0494*/ 	.word	0x00000000
        /*0498*/ 	.short	0x010a
        /*049a*/ 	.byte	0x3f
	.zero		1


	//   ....[64]....
        /*049c*/ 	.word	0x000043f0
        /*04a0*/ 	.word	0x00000006
        /*04a4*/ 	.word	0x00000000
        /*04a8*/ 	.short	0x010a
        /*04aa*/ 	.byte	0x3f
	.zero		1


	//   ....[65]....
        /*04ac*/ 	.word	0x00004480
        /*04b0*/ 	.word	0x00000009
        /*04b4*/ 	.word	0x00000000
        /*04b8*/ 	.short	0x010a
        /*04ba*/ 	.byte	0x3f
	.zero		1


	//   ....[66]....
        /*04bc*/ 	.word	0x00004510
        /*04c0*/ 	.word	0x00000006
        /*04c4*/ 	.word	0x00000000
        /*04c8*/ 	.short	0x010a
        /*04ca*/ 	.byte	0x3f
	.zero		1


	//   ....[67]....
        /*04cc*/ 	.word	0x000045a0
        /*04d0*/ 	.word	0x00000009
        /*04d4*/ 	.word	0x00000000
        /*04d8*/ 	.short	0x010a
        /*04da*/ 	.byte	0x3f
	.zero		1


	//   ....[68]....
        /*04dc*/ 	.word	0x00004630
        /*04e0*/ 	.word	0x00000006
        /*04e4*/ 	.word	0x00000000
        /*04e8*/ 	.short	0x010a
        /*04ea*/ 	.byte	0x3f
	.zero		1


	//   ....[69]....
        /*04ec*/ 	.word	0x000046c0
        /*04f0*/ 	.word	0x00000009
        /*04f4*/ 	.word	0x00000000
        /*04f8*/ 	.short	0x010a
        /*04fa*/ 	.byte	0x3f
	.zero		1


	//   ....[70]....
        /*04fc*/ 	.word	0x00004750
        /*0500*/ 	.word	0x00000006
        /*0504*/ 	.word	0x00000000
        /*0508*/ 	.short	0x010a
        /*050a*/ 	.byte	0x3f
	.zero		1


	//   ....[71]....
        /*050c*/ 	.word	0x000047e0
        /*0510*/ 	.word	0x00000009
        /*0514*/ 	.word	0x00000000
        /*0518*/ 	.short	0x010a
        /*051a*/ 	.byte	0x3f
	.zero		1


	//   ....[72]....
        /*051c*/ 	.word	0x00004870
        /*0520*/ 	.word	0x00000006
        /*0524*/ 	.word	0x00000000
        /*0528*/ 	.short	0x010a
        /*052a*/ 	.byte	0x3f
	.zero		1


	//   ....[73]....
        /*052c*/ 	.word	0x00004900
        /*0530*/ 	.word	0x00000009
        /*0534*/ 	.word	0x00000000
        /*0538*/ 	.short	0x010a
        /*053a*/ 	.byte	0x3f
	.zero		1


	//   ....[74]....
        /*053c*/ 	.word	0x00004990
        /*0540*/ 	.word	0x00000006
        /*0544*/ 	.word	0x00000000
        /*0548*/ 	.short	0x010a
        /*054a*/ 	.byte	0x3f
	.zero		1


	//   ....[75]....
        /*054c*/ 	.word	0x00004a20
        /*0550*/ 	.word	0x00000009
        /*0554*/ 	.word	0x00000000
        /*0558*/ 	.short	0x010a
        /*055a*/ 	.byte	0x3f
	.zero		1


	//   ....[76]....
        /*055c*/ 	.word	0x00004ab0
        /*0560*/ 	.word	0x00000006
        /*0564*/ 	.word	0x00000000
        /*0568*/ 	.short	0x010a
        /*056a*/ 	.byte	0x3f
	.zero		1


	//   ....[77]....
        /*056c*/ 	.word	0x00004b40
        /*0570*/ 	.word	0x00000009
        /*0574*/ 	.word	0x00000000
        /*0578*/ 	.short	0x010a
        /*057a*/ 	.byte	0x3f
	.zero		1


	//   ....[78]....
        /*057c*/ 	.word	0x00004bd0
        /*0580*/ 	.word	0x00000006
        /*0584*/ 	.word	0x00000000
        /*0588*/ 	.short	0x010a
        /*058a*/ 	.byte	0x3f
	.zero		1


	//   ....[79]....
        /*058c*/ 	.word	0x00004c60
        /*0590*/ 	.word	0x00000009
        /*0594*/ 	.word	0x00000000
        /*0598*/ 	.short	0x010a
        /*059a*/ 	.byte	0x3f
	.zero		1


	//   ....[80]....
        /*059c*/ 	.word	0x00004cf0
        /*05a0*/ 	.word	0x00000006
        /*05a4*/ 	.word	0x00000000
        /*05a8*/ 	.short	0x010a
        /*05aa*/ 	.byte	0x3f
	.zero		1


	//   ....[81]....
        /*05ac*/ 	.word	0x00004d80
        /*05b0*/ 	.word	0x00000009
        /*05b4*/ 	.word	0x00000000
        /*05b8*/ 	.short	0x010a
        /*05ba*/ 	.byte	0x3f
	.zero		1


	//   ....[82]....
        /*05bc*/ 	.word	0x00004e10
        /*05c0*/ 	.word	0x00000006
        /*05c4*/ 	.word	0x00000000
        /*05c8*/ 	.short	0x010a
        /*05ca*/ 	.byte	0x3f
	.zero		1


	//   ....[83]....
        /*05cc*/ 	.word	0x00004ea0
        /*05d0*/ 	.word	0x00000003
        /*05d4*/ 	.word	0x00000000
        /*05d8*/ 	.short	0x010a
        /*05da*/ 	.byte	0x3f
	.zero		1


	//   ....[84]....
        /*05dc*/ 	.word	0x00004f10
        /*05e0*/ 	.word	0x00000003
        /*05e4*/ 	.word	0xfffffff8
        /*05e8*/ 	.short	0x010a
        /*05ea*/ 	.byte	0x3f
	.zero		1


	//   ....[85]....
        /*05ec*/ 	.word	0x00004f60
        /*05f0*/ 	.word	0x00000003
        /*05f4*/ 	.word	0x00000000
        /*05f8*/ 	.short	0x010a
        /*05fa*/ 	.byte	0x3f
	.zero		1


	//   ....[86]....
        /*05fc*/ 	.word	0x00004fc0
        /*0600*/ 	.word	0x00000004
        /*0604*/ 	.word	0x00000000
        /*0608*/ 	.short	0x010a
        /*060a*/ 	.byte	0x3f
	.zero		1


	//   ....[87]....
        /*060c*/ 	.word	0x00005020
        /*0610*/ 	.word	0x00000003
        /*0614*/ 	.word	0x00000008
        /*0618*/ 	.short	0x010a
        /*061a*/ 	.byte	0x3f
	.zero		1


	//   ....[88]....
        /*061c*/ 	.word	0x000050f0
        /*0620*/ 	.word	0x0000000d
        /*0624*/ 	.word	0x000000b0
        /*0628*/ 	.short	0x010a
        /*062a*/ 	.byte	0x3f
	.zero		1


	//   ....[89]....
        /*062c*/ 	.word	0x000051c0
        /*0630*/ 	.word	0x00000007
        /*0634*/ 	.word	0x00000000
        /*0638*/ 	.short	0x010a
        /*063a*/ 	.byte	0x3f
	.zero		1


	//   ....[90]....
        /*063c*/ 	.word	0x00005210
        /*0640*/ 	.word	0x00000009
        /*0644*/ 	.word	0x00000000
        /*0648*/ 	.short	0x010a
        /*064a*/ 	.byte	0x3f
	.zero		1


	//   ....[91]....
        /*064c*/ 	.word	0x00005260
        /*0650*/ 	.word	0x00000006
        /*0654*/ 	.word	0x00000000
        /*0658*/ 	.short	0x010a
        /*065a*/ 	.byte	0x3f
	.zero		1


	//   ....[92]....
        /*065c*/ 	.word	0x000052b0
        /*0660*/ 	.word	0x00000009
        /*0664*/ 	.word	0x00000000
        /*0668*/ 	.short	0x010a
        /*066a*/ 	.byte	0x3f
	.zero		1


	//   ....[93]....
        /*066c*/ 	.word	0x00005300
        /*0670*/ 	.word	0x00000006
        /*0674*/ 	.word	0x00000000
        /*0678*/ 	.short	0x010a
        /*067a*/ 	.byte	0x3f
	.zero		1


	//   ....[94]....
        /*067c*/ 	.word	0x00005350
        /*0680*/ 	.word	0x00000009
        /*0684*/ 	.word	0x00000000
        /*0688*/ 	.short	0x010a
        /*068a*/ 	.byte	0x3f
	.zero		1


	//   ....[95]....
        /*068c*/ 	.word	0x000053a0
        /*0690*/ 	.word	0x00000006
        /*0694*/ 	.word	0x00000000
        /*0698*/ 	.short	0x010a
        /*069a*/ 	.byte	0x3f
	.zero		1


	//   ....[96]....
        /*069c*/ 	.word	0x000053f0
        /*06a0*/ 	.word	0x00000009
        /*06a4*/ 	.word	0x00000000
        /*06a8*/ 	.short	0x010a
        /*06aa*/ 	.byte	0x3f
	.zero		1


	//   ....[97]....
        /*06ac*/ 	.word	0x00005440
        /*06b0*/ 	.word	0x00000006
        /*06b4*/ 	.word	0x00000000
        /*06b8*/ 	.short	0x010a
        /*06ba*/ 	.byte	0x3f
	.zero		1


	//   ....[98]....
        /*06bc*/ 	.word	0x00005490
        /*06c0*/ 	.word	0x00000009
        /*06c4*/ 	.word	0x00000000
        /*06c8*/ 	.short	0x010a
        /*06ca*/ 	.byte	0x3f
	.zero		1


	//   ....[99]....
        /*06cc*/ 	.word	0x000054e0
        /*06d0*/ 	.word	0x00000006
        /*06d4*/ 	.word	0x00000000
        /*06d8*/ 	.short	0x010a
        /*06da*/ 	.byte	0x3f
	.zero		1


	//   ....[100]....
        /*06dc*/ 	.word	0x00005530
        /*06e0*/ 	.word	0x00000009
        /*06e4*/ 	.word	0x00000000
        /*06e8*/ 	.short	0x010a
        /*06ea*/ 	.byte	0x3f
	.zero		1


	//   ....[101]....
        /*06ec*/ 	.word	0x00005580
        /*06f0*/ 	.word	0x00000006
        /*06f4*/ 	.word	0x00000000
        /*06f8*/ 	.short	0x010a
        /*06fa*/ 	.byte	0x3f
	.zero		1


	//   ....[102]....
        /*06fc*/ 	.word	0x000055d0
        /*0700*/ 	.word	0x00000009
        /*0704*/ 	.word	0x00000000
        /*0708*/ 	.short	0x010a
        /*070a*/ 	.byte	0x3f
	.zero		1


	//   ....[103]....
        /*070c*/ 	.word	0x00005620
        /*0710*/ 	.word	0x00000006
        /*0714*/ 	.word	0x00000000
        /*0718*/ 	.short	0x010a
        /*071a*/ 	.byte	0x3f
	.zero		1


	//   ....[104]....
        /*071c*/ 	.word	0x00005670
        /*0720*/ 	.word	0x00000009
        /*0724*/ 	.word	0x00000000
        /*0728*/ 	.short	0x010a
        /*072a*/ 	.byte	0x3f
	.zero		1


	//   ....[105]....
        /*072c*/ 	.word	0x000056c0
        /*0730*/ 	.word	0x00000006
        /*0734*/ 	.word	0x00000000
        /*0738*/ 	.short	0x010a
        /*073a*/ 	.byte	0x3f
	.zero		1


	//   ....[106]....
        /*073c*/ 	.word	0x00005710
        /*0740*/ 	.word	0x00000009
        /*0744*/ 	.word	0x00000000
        /*0748*/ 	.short	0x010a
        /*074a*/ 	.byte	0x3f
	.zero		1


	//   ....[107]....
        /*074c*/ 	.word	0x00005760
        /*0750*/ 	.word	0x00000006
        /*0754*/ 	.word	0x00000000
        /*0758*/ 	.short	0x010a
        /*075a*/ 	.byte	0x3f
	.zero		1


	//   ....[108]....
        /*075c*/ 	.word	0x000057b0
        /*0760*/ 	.word	0x00000009
        /*0764*/ 	.word	0x00000000
        /*0768*/ 	.short	0x010a
        /*076a*/ 	.byte	0x3f
	.zero		1


	//   ....[109]....
        /*076c*/ 	.word	0x00005800
        /*0770*/ 	.word	0x00000006
        /*0774*/ 	.word	0x00000000
        /*0778*/ 	.short	0x010a
        /*077a*/ 	.byte	0x3f
	.zero		1


	//----- nvinfo : EIATTR_NUM_MBARRIERS
	.align		4
.L_35:
        /*077c*/ 	.byte	0x03, 0x38
        /*077e*/ 	.short	0x0032


	//----- nvinfo : EIATTR_EXIT_INSTR_OFFSETS
	.align		4
        /*0780*/ 	.byte	0x04, 0x1c
        /*0782*/ 	.short	(.L_37 - .L_36)


	//   ....[0]....
.L_36:
        /*0784*/ 	.word	0x00001430


	//   ....[1]....
        /*0788*/ 	.word	0x00001490


	//   ....[2]....
        /*078c*/ 	.word	0x000034f0


	//   ....[3]....
        /*0790*/ 	.word	0x00003520


	//   ....[4]....
        /*0794*/ 	.word	0x00004ef0


	//----- nvinfo : EIATTR_MAX_THREADS
	.align		4
.L_37:
        /*0798*/ 	.byte	0x04, 0x05
        /*079a*/ 	.short	(.L_39 - .L_38)
.L_38:
        /*079c*/ 	.word	0x00000180
        /*07a0*/ 	.word	0x00000001
        /*07a4*/ 	.word	0x00000001


	//----- nvinfo : EIATTR_CRS_STACK_SIZE
	.align		4
.L_39:
        /*07a8*/ 	.byte	0x04, 0x1e
        /*07aa*/ 	.short	(.L_41 - .L_40)
.L_40:
        /*07ac*/ 	.word	0x00000000


	//----- nvinfo : EIATTR_CBANK_PARAM_SIZE
	.align		4
.L_41:
        /*07b0*/ 	.byte	0x03, 0x19
        /*07b2*/ 	.short	0x0470


	//----- nvinfo : EIATTR_PARAM_CBANK
	.align		4
        /*07b4*/ 	.byte	0x04, 0x0a
        /*07b6*/ 	.short	(.L_43 - .L_42)
	.align		4
.L_42:
        /*07b8*/ 	.word	index@(.nv.constant0._ZN7cutlass13device_kernelINS_4gemm6kernel13GemmUniversalIN4cute5tupleIJiiiiEEENS1_10collective13CollectiveMmaINS1_34MainloopSm90TmaGmmaWarpSpecializedILi22ENS5_IJNS4_1CILi1EEESB_SB_EEENS1_32KernelTmaWarpSpecializedPingpongEEENS5_IJNSA_ILi64EEENSA_ILi16EEESF_EEENS_10bfloat16_tENS5_IJlSB_lEEESI_SJ_NS4_8TiledMMAINS4_8MMA_AtomIJNS4_4SM904GMMA27MMA_64x16x16_F32BF16BF16_SSILNSN_5MajorE0ELSP_0ELNSN_7ScaleInE1ELSQ_1EEEEEENS4_6LayoutISC_NS5_IJNSA_ILi0EEESU_SU_EEEEENS5_IJNS4_10UnderscoreESX_SX_EEEEENS4_13SM90_TMA_LOADENS4_14ComposedLayoutINS4_7SwizzleILi3ELi4ELi3EEENS4_18smem_ptr_flag_bitsILi16EEENST_INS5_IJNSA_ILi8EEESF_EEENS5_IJSF_SB_EEEEEEEvNS4_8identityES10_S1A_vS1B_EENS_8epilogue10collective6detail29Sm90TmaWarpSpecializedAdapterINS1E_15DefaultEpilogueISI_SJ_SJ_NS1D_6thread17LinearCombinationISI_Li1EffLNS1I_9ScaleType4KindE0ELNS_15FloatRoundStyleE2ESI_EENS1_15EpilogueDefaultEEEEEvvEEEEvNT_6ParamsE)
        /*07bc*/ 	.short	0x0210
        /*07be*/ 	.short	0x0470


	//----- nvinfo : EIATTR_SW_WAR
	.align		4
.L_43:
        /*07c0*/ 	.byte	0x04, 0x36
        /*07c2*/ 	.short	(.L_45 - .L_44)
.L_44:
        /*07c4*/ 	.word	0x00000008
.L_45:


//--------------------- .nv.callgraph             --------------------------
	.section	.nv.callgraph,"",@"SHT_CUDA_CALLGRAPH"
	.align	4
	.sectionentsize	8
	.align		4
        /*0000*/ 	.word	0x00000000
	.align		4
        /*0004*/ 	.word	0xffffffff
	.align		4
        /*0008*/ 	.word	index@(_ZN7cutlass13device_kernelINS_4gemm6kernel13GemmUniversalIN4cute5tupleIJiiiiEEENS1_10collective13CollectiveMmaINS1_34MainloopSm90TmaGmmaWarpSpecializedILi22ENS5_IJNS4_1CILi1EEESB_SB_EEENS1_32KernelTmaWarpSpecializedPingpongEEENS5_IJNSA_ILi64EEENSA_ILi16EEESF_EEENS_10bfloat16_tENS5_IJlSB_lEEESI_SJ_NS4_8TiledMMAINS4_8MMA_AtomIJNS4_4SM904GMMA27MMA_64x16x16_F32BF16BF16_SSILNSN_5MajorE0ELSP_0ELNSN_7ScaleInE1ELSQ_1EEEEEENS4_6LayoutISC_NS5_IJNSA_ILi0EEESU_SU_EEEEENS5_IJNS4_10UnderscoreESX_SX_EEEEENS4_13SM90_TMA_LOADENS4_14ComposedLayoutINS4_7SwizzleILi3ELi4ELi3EEENS4_18smem_ptr_flag_bitsILi16EEENST_INS5_IJNSA_ILi8EEESF_EEENS5_IJSF_SB_EEEEEEEvNS4_8identityES10_S1A_vS1B_EENS_8epilogue10collective6detail29Sm90TmaWarpSpecializedAdapterINS1E_15DefaultEpilogueISI_SJ_SJ_NS1D_6thread17LinearCombinationISI_Li1EffLNS1I_9ScaleType4KindE0ELNS_15FloatRoundStyleE2ESI_EENS1_15EpilogueDefaultEEEEEvvEEEEvNT_6ParamsE)
	.align		4
        /*000c*/ 	.word	index@(__assertfail)
	.align		4
        /*0010*/ 	.word	0x00000000
	.align		4
        /*0014*/ 	.word	0xfffffffe
	.align		4
        /*0018*/ 	.word	0x00000000
	.align		4
        /*001c*/ 	.word	0xfffffffd
	.align		4
        /*0020*/ 	.word	0x00000000
	.align		4
        /*0024*/ 	.word	0xfffffffc


//--------------------- .nv.constant4             --------------------------
	.section	.nv.constant4,"a",@progbits
	.align	8
	.align		8
.nv.constant4:
        /*0000*/ 	.dword	__assertfail
	.align		8
        /*0008*/ 	.dword	__unnamed_1
	.align		8
        /*0010*/ 	.dword	_ZN39_INTERNAL_c33b9601_4_k_cu_e62e4326_27884cuda3std3__45__cpo5beginE
	.align		8
        /*0018*/ 	.dword	_ZN39_INTERNAL_c33b9601_4_k_cu_e62e4326_27884cuda3std3__45__cpo3endE
	.align		8
        /*0020*/ 	.dword	_ZN39_INTERNAL_c33b9601_4_k_cu_e62e4326_27884cuda3std3__45__cpo6cbeginE
	.align		8
        /*0028*/ 	.dword	_ZN39_INTERNAL_c33b9601_4_k_cu_e62e4326_27884cuda3std3__45__cpo4cendE
	.align		8
        /*0030*/ 	.dword	_ZN39_INTERNAL_c33b9601_4_k_cu_e62e4326_27884cuda3std3__441_GLOBAL__N__c33b9601_4_k_cu_e62e4326_27886ignoreE
	.align		8
        /*0038*/ 	.dword	_ZN39_INTERNAL_c33b9601_4_k_cu_e62e4326_27884cuda3std3__419piecewise_constructE
	.align		8
        /*0040*/ 	.dword	_ZN39_INTERNAL_c33b9601_4_k_cu_e62e4326_27884cuda3std3__48in_placeE
	.align		8
        /*0048*/ 	.dword	_ZN39_INTERNAL_c33b9601_4_k_cu_e62e4326_27884cuda3std6ranges3__45__cpo4swapE
	.align		8
        /*0050*/ 	.dword	_ZN39_INTERNAL_c33b9601_4_k_cu_e62e4326_27884cuda3std6ranges3__45__cpo9iter_moveE
	.align		8
        /*0058*/ 	.dword	_ZN39_INTERNAL_c33b9601_4_k_cu_e62e4326_27884cute7productE
	.align		8
        /*0060*/ 	.dword	_ZN39_INTERNAL_c33b9601_4_k_cu_e62e4326_27884cute1_E
	.align		8
        /*0068*/ 	.dword	$str$22
	.align		8
        /*0070*/ 	.dword	$str$23


//--------------------- .text._ZN7cutlass13device_kernelINS_4gemm6kernel13GemmUniversalIN4cute5tupleIJiiiiEEENS1_10collective13CollectiveMmaINS1_34MainloopSm90TmaGmmaWarpSpecializedILi22ENS5_IJNS4_1CILi1EEESB_SB_EEENS1_32KernelTmaWarpSpecializedPingpongEEENS5_IJNSA_ILi64EEENSA_ILi16EEESF_EEENS_10bfloat16_tENS5_IJlSB_lEEESI_SJ_NS4_8TiledMMAINS4_8MMA_AtomIJNS4_4SM904GMMA27MMA_64x16x16_F32BF16BF16_SSILNSN_5MajorE0ELSP_0ELNSN_7ScaleInE1ELSQ_1EEEEEENS4_6LayoutISC_NS5_IJNSA_ILi0EEESU_SU_EEEEENS5_IJNS4_10UnderscoreESX_SX_EEEEENS4_13SM90_TMA_LOADENS4_14ComposedLayoutINS4_7SwizzleILi3ELi4ELi3EEENS4_18smem_ptr_flag_bitsILi16EEENST_INS5_IJNSA_ILi8EEESF_EEENS5_IJSF_SB_EEEEEEEvNS4_8identityES10_S1A_vS1B_EENS_8epilogue10collective6detail29Sm90TmaWarpSpecializedAdapterINS1E_15DefaultEpilogueISI_SJ_SJ_NS1D_6thread17LinearCombinationISI_Li1EffLNS1I_9ScaleType4KindE0ELNS_15FloatRoundStyleE2ESI_EENS1_15EpilogueDefaultEEEEEvvEEEEvNT_6ParamsE --------------------------
	.section	.text._ZN7cutlass13device_kernelINS_4gemm6kernel13GemmUniversalIN4cute5tupleIJiiiiEEENS1_10collective13CollectiveMmaINS1_34MainloopSm90TmaGmmaWarpSpecializedILi22ENS5_IJNS4_1CILi1EEESB_SB_EEENS1_32KernelTmaWarpSpecializedPingpongEEENS5_IJNSA_ILi64EEENSA_ILi16EEESF_EEENS_10bfloat16_tENS5_IJlSB_lEEESI_SJ_NS4_8TiledMMAINS4_8MMA_AtomIJNS4_4SM904GMMA27MMA_64x16x16_F32BF16BF16_SSILNSN_5MajorE0ELSP_0ELNSN_7ScaleInE1ELSQ_1EEEEEENS4_6LayoutISC_NS5_IJNSA_ILi0EEESU_SU_EEEEENS5_IJNS4_10UnderscoreESX_SX_EEEEENS4_13SM90_TMA_LOADENS4_14ComposedLayoutINS4_7SwizzleILi3ELi4ELi3EEENS4_18smem_ptr_flag_bitsILi16EEENST_INS5_IJNSA_ILi8EEESF_EEENS5_IJSF_SB_EEEEEEEvNS4_8identityES10_S1A_vS1B_EENS_8epilogue10collective6detail29Sm90TmaWarpSpecializedAdapterINS1E_15DefaultEpilogueISI_SJ_SJ_NS1D_6thread17LinearCombinationISI_Li1EffLNS1I_9ScaleType4KindE0ELNS_15FloatRoundStyleE2ESI_EENS1_15EpilogueDefaultEEEEEvvEEEEvNT_6ParamsE,"ax",@progbits
	.align	128
.text._ZN7cutlass13device_kernelINS_4gemm6kernel13GemmUniversalIN4cute5tupleIJiiiiEEENS1_10collective13CollectiveMmaINS1_34MainloopSm90TmaGmmaWarpSpecializedILi22ENS5_IJNS4_1CILi1EEESB_SB_EEENS1_32KernelTmaWarpSpecializedPingpongEEENS5_IJNSA_ILi64EEENSA_ILi16EEESF_EEENS_10bfloat16_tENS5_IJlSB_lEEESI_SJ_NS4_8TiledMMAINS4_8MMA_AtomIJNS4_4SM904GMMA27MMA_64x16x16_F32BF16BF16_SSILNSN_5MajorE0ELSP_0ELNSN_7ScaleInE1ELSQ_1EEEEEENS4_6LayoutISC_NS5_IJNSA_ILi0EEESU_SU_EEEEENS5_IJNS4_10UnderscoreESX_SX_EEEEENS4_13SM90_TMA_LOADENS4_14ComposedLayoutINS4_7SwizzleILi3ELi4ELi3EEENS4_18smem_ptr_flag_bitsILi16EEENST_INS5_IJNSA_ILi8EEESF_EEENS5_IJSF_SB_EEEEEEEvNS4_8identityES10_S1A_vS1B_EENS_8epilogue10collective6detail29Sm90TmaWarpSpecializedAdapterINS1E_15DefaultEpilogueISI_SJ_SJ_NS1D_6thread17LinearCombinationISI_Li1EffLNS1I_9ScaleType4KindE0ELNS_15FloatRoundStyleE2ESI_EENS1_15EpilogueDefaultEEEEEvvEEEEvNT_6ParamsE:
        .type           _ZN7cutlass13device_kernelINS_4gemm6kernel13GemmUniversalIN4cute5tupleIJiiiiEEENS1_10collective13CollectiveMmaINS1_34MainloopSm90TmaGmmaWarpSpecializedILi22ENS5_IJNS4_1CILi1EEESB_SB_EEENS1_32KernelTmaWarpSpecializedPingpongEEENS5_IJNSA_ILi64EEENSA_ILi16EEESF_EEENS_10bfloat16_tENS5_IJlSB_lEEESI_SJ_NS4_8TiledMMAINS4_8MMA_AtomIJNS4_4SM904GMMA27MMA_64x16x16_F32BF16BF16_SSILNSN_5MajorE0ELSP_0ELNSN_7ScaleInE1ELSQ_1EEEEEENS4_6LayoutISC_NS5_IJNSA_ILi0EEESU_SU_EEEEENS5_IJNS4_10UnderscoreESX_SX_EEEEENS4_13SM90_TMA_LOADENS4_14ComposedLayoutINS4_7SwizzleILi3ELi4ELi3EEENS4_18smem_ptr_flag_bitsILi16EEENST_INS5_IJNSA_ILi8EEESF_EEENS5_IJSF_SB_EEEEEEEvNS4_8identityES10_S1A_vS1B_EENS_8epilogue10collective6detail29Sm90TmaWarpSpecializedAdapterINS1E_15DefaultEpilogueISI_SJ_SJ_NS1D_6thread17LinearCombinationISI_Li1EffLNS1I_9ScaleType4KindE0ELNS_15FloatRoundStyleE2ESI_EENS1_15EpilogueDefaultEEEEEvvEEEEvNT_6ParamsE,@function
        .size           _ZN7cutlass13device_kernelINS_4gemm6kernel13GemmUniversalIN4cute5tupleIJiiiiEEENS1_10collective13CollectiveMmaINS1_34MainloopSm90TmaGmmaWarpSpecializedILi22ENS5_IJNS4_1CILi1EEESB_SB_EEENS1_32KernelTmaWarpSpecializedPingpongEEENS5_IJNSA_ILi64EEENSA_ILi16EEESF_EEENS_10bfloat16_tENS5_IJlSB_lEEESI_SJ_NS4_8TiledMMAINS4_8MMA_AtomIJNS4_4SM904GMMA27MMA_64x16x16_F32BF16BF16_SSILNSN_5MajorE0ELSP_0ELNSN_7ScaleInE1ELSQ_1EEEEEENS4_6LayoutISC_NS5_IJNSA_ILi0EEESU_SU_EEEEENS5_IJNS4_10UnderscoreESX_SX_EEEEENS4_13SM90_TMA_LOADENS4_14ComposedLayoutINS4_7SwizzleILi3ELi4ELi3EEENS4_18smem_ptr_flag_bitsILi16EEENST_INS5_IJNSA_ILi8EEESF_EEENS5_IJSF_SB_EEEEEEEvNS4_8identityES10_S1A_vS1B_EENS_8epilogue10collective6detail29Sm90TmaWarpSpecializedAdapterINS1E_15DefaultEpilogueISI_SJ_SJ_NS1D_6thread17LinearCombinationISI_Li1EffLNS1I_9ScaleType4KindE0ELNS_15FloatRoundStyleE2ESI_EENS1_15EpilogueDefaultEEEEEvvEEEEvNT_6ParamsE,(.L_x_122 - _ZN7cutlass13device_kernelINS_4gemm6kernel13GemmUniversalIN4cute5tupleIJiiiiEEENS1_10collective13CollectiveMmaINS1_34MainloopSm90TmaGmmaWarpSpecializedILi22ENS5_IJNS4_1CILi1EEESB_SB_EEENS1_32KernelTmaWarpSpecializedPingpongEEENS5_IJNSA_ILi64EEENSA_ILi16EEESF_EEENS_10bfloat16_tENS5_IJlSB_lEEESI_SJ_NS4_8TiledMMAINS4_8MMA_AtomIJNS4_4SM904GMMA27MMA_64x16x16_F32BF16BF16_SSILNSN_5MajorE0ELSP_0ELNSN_7ScaleInE1ELSQ_1EEEEEENS4_6LayoutISC_NS5_IJNSA_ILi0EEESU_SU_EEEEENS5_IJNS4_10UnderscoreESX_SX_EEEEENS4_13SM90_TMA_LOADENS4_14ComposedLayoutINS4_7SwizzleILi3ELi4ELi3EEENS4_18smem_ptr_flag_bitsILi16EEENST_INS5_IJNSA_ILi8EEESF_EEENS5_IJSF_SB_EEEEEEEvNS4_8identityES10_S1A_vS1B_EENS_8epilogue10collective6detail29Sm90TmaWarpSpecializedAdapterINS1E_15DefaultEpilogueISI_SJ_SJ_NS1D_6thread17LinearCombinationISI_Li1EffLNS1I_9ScaleType4KindE0ELNS_15FloatRoundStyleE2ESI_EENS1_15EpilogueDefaultEEEEEvvEEEEvNT_6ParamsE)
        .other          _ZN7cutlass13device_kernelINS_4gemm6kernel13GemmUniversalIN4cute5tupleIJiiiiEEENS1_10collective13CollectiveMmaINS1_34MainloopSm90TmaGmmaWarpSpecializedILi22ENS5_IJNS4_1CILi1EEESB_SB_EEENS1_32KernelTmaWarpSpecializedPingpongEEENS5_IJNSA_ILi64EEENSA_ILi16EEESF_EEENS_10bfloat16_tENS5_IJlSB_lEEESI_SJ_NS4_8TiledMMAINS4_8MMA_AtomIJNS4_4SM904GMMA27MMA_64x16x16_F32BF16BF16_SSILNSN_5MajorE0ELSP_0ELNSN_7ScaleInE1ELSQ_1EEEEEENS4_6LayoutISC_NS5_IJNSA_ILi0EEESU_SU_EEEEENS5_IJNS4_10UnderscoreESX_SX_EEEEENS4_13SM90_TMA_LOADENS4_14ComposedLayoutINS4_7SwizzleILi3ELi4ELi3EEENS4_18smem_ptr_flag_bitsILi16EEENST_INS5_IJNSA_ILi8EEESF_EEENS5_IJSF_SB_EEEEEEEvNS4_8identityES10_S1A_vS1B_EENS_8epilogue10collective6detail29Sm90TmaWarpSpecializedAdapterINS1E_15DefaultEpilogueISI_SJ_SJ_NS1D_6thread17LinearCombinationISI_Li1EffLNS1I_9ScaleType4KindE0ELNS_15FloatRoundStyleE2ESI_EENS1_15EpilogueDefaultEEEEEvvEEEEvNT_6ParamsE,@"STO_CUDA_ENTRY STV_DEFAULT"
_ZN7cutlass13device_kernelINS_4gemm6kernel13GemmUniversalIN4cute5tupleIJiiiiEEENS1_10collective13CollectiveMmaINS1_34MainloopSm90TmaGmmaWarpSpecializedILi22ENS5_IJNS4_1CILi1EEESB_SB_EEENS1_32KernelTmaWarpSpecializedPingpongEEENS5_IJNSA_ILi64EEENSA_ILi16EEESF_EEENS_10bfloat16_tENS5_IJlSB_lEEESI_SJ_NS4_8TiledMMAINS4_8MMA_AtomIJNS4_4SM904GMMA27MMA_64x16x16_F32BF16BF16_SSILNSN_5MajorE0ELSP_0ELNSN_7ScaleInE1ELSQ_1EEEEEENS4_6LayoutISC_NS5_IJNSA_ILi0EEESU_SU_EEEEENS5_IJNS4_10UnderscoreESX_SX_EEEEENS4_13SM90_TMA_LOADENS4_14ComposedLayoutINS4_7SwizzleILi3ELi4ELi3EEENS4_18smem_ptr_flag_bitsILi16EEENST_INS5_IJNSA_ILi8EEESF_EEENS5_IJSF_SB_EEEEEEEvNS4_8identityES10_S1A_vS1B_EENS_8epilogue10collective6detail29Sm90TmaWarpSpecializedAdapterINS1E_15DefaultEpilogueISI_SJ_SJ_NS1D_6thread17LinearCombinationISI_Li1EffLNS1I_9ScaleType4KindE0ELNS_15FloatRoundStyleE2ESI_EENS1_15EpilogueDefaultEEEEEvvEEEEvNT_6ParamsE:
[----:B------:R-:W0:Y:S01]  /*0000*/  LDC R1, c[0x0][0x28] ;  /* 0x00000a00ff017b82 */ /* 0x000e220000000800 */
[----:B------:R-:W1:Y:S01]  /*0010*/  S2R R4, SR_TID.X ;  /* 0x0000000000047919 */ /* 0x000e620000002100 */
[----:B------:R-:W-:Y:S01]  /*0020*/  ELECT P0, URZ, PT ;  /* 0x00000000003f782f */ /* 0x000fe20003800000 */
[----:B------:R-:W-:Y:S01]  /*0030*/  BSSY B0, `(.L_x_0) ;  /* 0x000000f000007945 */ /* 0x000fe20003800000 */
[--C-:B-1----:R-:W-:Y:S02]  /*0040*/  SHF.R.U32.HI R0, RZ, 0x5, R4.reuse ;  /* 0x00000005ff007819 */ /* 0x102fe40000011604 */
[----:B------:R-:W-:-:S03]  /*0050*/  SHF.R.U32.HI R5, RZ, 0x7, R4 ;  /* 0x00000007ff057819 */ /* 0x000fc60000011604 */
[----:B------:R-:W1:Y:S04]  /*0060*/  SHFL.IDX PT, R2, R0, RZ, 0x1f ;  /* 0x00001fff00027589 */ /* 0x000e6800000e0000 */
[----:B------:R2:W3:Y:S01]  /*0070*/  SHFL.IDX PT, R8, R5, RZ, 0x1f ;  /* 0x00001fff05087589 */ /* 0x0004e200000e0000 */
[----:B-1----:R-:W-:-:S13]  /*0080*/  ISETP.NE.OR P0, PT, R2, RZ, !P0 ;  /* 0x000000ff0200720c */ /* 0x002fda0004705670 */
[----:B0-23--:R-:W-:Y:S05]  /*0090*/  @P0 BRA `(.L_x_1) ;  /* 0x0000000000200947 */ /* 0x00dfea0003800000 */
[----:B------:R-:W-:Y:S02]  /*00a0*/  ULDC.64 UR4, c[0x0][0x198] ;  /* 0x0000660000047ab9 */ /* 0x000fe40000000a00 */
[----:B------:R-:W-:Y:S02]  /*00b0*/  UIADD3 UR6, UP0, UR4, 0xf0, URZ ;  /* 0x000000f004067890 */ /* 0x000fe4000ff1e03f */
[----:B------:R-:W-:Y:S02]  /*00c0*/  UIADD3 UR4, UP1, UR4, 0x1f0, URZ ;  /* 0x000001f004047890 */ /* 0x000fe4000ff3e03f */
[----:B------:R-:W-:Y:S02]  /*00d0*/  UIADD3.X UR7, URZ, UR5, URZ, UP0, !UPT ;  /* 0x000000053f077290 */ /* 0x000fe400087fe43f */
[----:B------:R-:W-:-:S07]  /*00e0*/  UIADD3.X UR5, URZ, UR5, URZ, UP1, !UPT ;  /* 0x000000053f057290 */ /* 0x000fce0008ffe43f */
[----:B------:R0:W-:Y:S02]  /*00f0*/  UTMACCTL.PF [UR6] ;  /* 0x00000000060079b9 */ /* 0x0001e40008040000 */
[----:B------:R0:W-:Y:S02]  /*0100*/  UTMACCTL.PF [UR4] ;  /* 0x00000000040079b9 */ /* 0x0001e40008040000 */
[----:B0-----:R-:W-:Y:S01]  /*0110*/  NOP ;  /* 0x0000000000007918 */ /* 0x001fe20000000000 */
.L_x_1:
[----:B------:R-:W-:Y:S05]  /*0120*/  BSYNC B0 ;  /* 0x0000000000007941 */ /* 0x000fea0003800000 */
.L_x_0:
[----:B------:R-:W0:Y:S02]  /*0130*/  SHFL.IDX PT, R3, R0, RZ, 0x1f ;  /* 0x00001fff00037589 */ /* 0x000e2400000e0000 */
[----:B0-----:R-:W-:-:S13]  /*0140*/  ISETP.NE.AND P0, PT, R3, RZ, PT ;  /* 0x000000ff0300720c */ /* 0x001fda0003f05270 */
[----:B------:R-:W-:Y:S05]  /*0150*/  @P0 BRA `(.L_x_2) ;  /* 0x0000000000f40947 */ /* 0x000fea0003800000 */
[----:B------:R-:W-:Y:S01]  /*0160*/  ELECT P0, URZ, PT ;  /* 0x00000000003f782f */ /* 0x000fe20003800000 */
[----:B------:R-:W-:-:S12]  /*0170*/  BSSY B0, `(.L_x_2) ;  /* 0x000003b000007945 */ /* 0x000fd80003800000 */
[----:B------:R-:W-:Y:S05]  /*0180*/  @!P0 BRA `(.L_x_3) ;  /* 0x0000000000e48947 */ /* 0x000fea0003800000 */
[----:B------:R-:W0:Y:S01]  /*0190*/  S2UR UR8, SR_CgaCtaId ;  /* 0x00000000000879c3 */ /* 0x000e220000008800 */
[----:B------:R-:W-:Y:S01]  /*01a0*/  UMOV UR4, 0x400 ;  /* 0x0000040000047882 */ /* 0x000fe20000000000 */
[----:B------:R-:W-:Y:S01]  /*01b0*/  UMOV UR5, 0x1 ;  /* 0x0000000100057882 */ /* 0x000fe20000000000 */
[----:B------:R-:W-:Y:S02]  /*01c0*/  UMOV UR6, 0x80 ;  /* 0x0000008000067882 */ /* 0x000fe40000000000 */
[----:B------:R-:W-:-:S04]  /*01d0*/  UIADD3 UR6, -UR6, 0x100000, URZ ;  /* 0x0010000006067890 */ /* 0x000fc8000fffe13f */
[----:B------:R-:W-:Y:S02]  /*01e0*/  USHF.L.U32 UR7, UR6, 0xb, URZ ;  /* 0x0000000b06077899 */ /* 0x000fe4000800063f */
[----:B------:R-:W-:Y:S02]  /*01f0*/  USHF.L.U32 UR6, UR6, 0x1, URZ ;  /* 0x0000000106067899 */ /* 0x000fe4000800063f */
[----:B0-----:R-:W-:Y:S02]  /*0200*/  ULEA UR8, UR8, UR4, 0x18 ;  /* 0x0000000408087291 */ /* 0x001fe4000f8ec03f */
[----:B------:R-:W-:-:S04]  /*0210*/  UIADD3 UR4, -UR5, 0x100000, URZ ;  /* 0x0010000005047890 */ /* 0x000fc8000fffe13f */
[----:B------:R-:W-:Y:S02]  /*0220*/  USHF.L.U32 UR5, UR4, 0xb, URZ ;  /* 0x0000000b04057899 */ /* 0x000fe4000800063f */
[----:B------:R-:W-:Y:S01]  /*0230*/  USHF.L.U32 UR4, UR4, 0x1, URZ ;  /* 0x0000000104047899 */ /* 0x000fe2000800063f */
[----:B------:R-:W0:Y:S11]  /*0240*/  FENCE.VIEW.ASYNC.S ;  /* 0x00000000000073c6 */ /* 0x000e360000000000 */
[----:B0-----:R0:W1:Y:S01]  /*0250*/  SYNCS.EXCH.64 URZ, [UR8], UR4 ;  /* 0x00000004083f75b2 */ /* 0x0010620008000100 */
[----:B------:R0:W2:Y:S01]  /*0260*/  SYNCS.EXCH.64 URZ, [UR8+0xb0], UR6 ;  /* 0x0000b006083f75b2 */ /* 0x0000a20008000100 */
[----:B------:R0:W3:Y:S01]  /*0270*/  SYNCS.EXCH.64 URZ, [UR8+0x8], UR4 ;  /* 0x00000804083f75b2 */ /* 0x0000e20008000100 */
[----:B------:R0:W4:Y:S01]  /*0280*/  SYNCS.EXCH.64 URZ, [UR8+0xb8], UR6 ;  /* 0x0000b806083f75b2 */ /* 0x0001220008000100 */
[----:B------:R0:W0:Y:S01]  /*0290*/  SYNCS.EXCH.64 URZ, [UR8+0x10], UR4 ;  /* 0x00001004083f75b2 */ /* 0x0000220008000100 */
        /* <DEDUP_REMOVED lines=39> */
[----:B-1234-:R-:W-:Y:S01]  /*0510*/  NOP ;  /* 0x0000000000007918 */ /* 0x01efe20000000000 */
.L_x_3:
[----:B0-----:R-:W-:Y:S05]  /*0520*/  BSYNC B0 ;  /* 0x0000000000007941 */ /* 0x001fea0003800000 */
.L_x_2:
[----:B------:R-:W0:Y:S01]  /*0530*/  SHFL.IDX PT, R6, R0, RZ, 0x1f ;  /* 0x00001fff00067589 */ /* 0x000e2200000e0000 */
[----:B------:R-:W-:Y:S01]  /*0540*/  ELECT P0, URZ, PT ;  /* 0x00000000003f782f */ /* 0x000fe20003800000 */
[----:B------:R-:W-:Y:S01]  /*0550*/  NOP ;  /* 0x0000000000007918 */ /* 0x000fe20000000000 */
[----:B------:R-:W-:Y:S01]  /*0560*/  ELECT P1, URZ, PT ;  /* 0x00000000003f782f */ /* 0x000fe20003820000 */
[----:B------:R-:W1:Y:S01]  /*0570*/  SHFL.IDX PT, R3, R0, RZ, 0x1f ;  /* 0x00001fff00037589 */ /* 0x000e6200000e0000 */
[----:B------:R-:W-:Y:S01]  /*0580*/  UMOV UR4, 0x20 ;  /* 0x0000002000047882 */ /* 0x000fe20000000000 */
[----:B------:R-:W-:Y:S01]  /*0590*/  UMOV UR11, 0x80 ;  /* 0x00000080000b7882 */ /* 0x000fe20000000000 */
[----:B------:R-:W-:Y:S01]  /*05a0*/  NOP ;  /* 0x0000000000007918 */ /* 0x000fe20000000000 */
[----:B------:R-:W2:Y:S01]  /*05b0*/  SHFL.IDX PT, R5, R5, RZ, 0x1f ;  /* 0x00001fff05057589 */ /* 0x000ea200000e0000 */
[C---:B------:R-:W-:Y:S01]  /*05c0*/  VIADD R31, R8.reuse, 0xffffffff ;  /* 0xffffffff081f7836 */ /* 0x040fe20000000000 */
[----:B------:R-:W-:Y:S01]  /*05d0*/  ULDC.64 UR50, c[0x0][0x208] ;  /* 0x0000820000327ab9 */ /* 0x000fe20000000a00 */
[----:B------:R-:W-:-:S03]  /*05e0*/  ISETP.NE.AND P2, PT, R8, RZ, PT ;  /* 0x000000ff0800720c */ /* 0x000fc60003f45270 */
[----:B------:R-:W-:Y:S02]  /*05f0*/  ISETP.GE.U32.AND P3, PT, R31, 0x2, PT ;  /* 0x000000021f00780c */ /* 0x000fe40003f66070 */
[----:B0-----:R-:W-:Y:S02]  /*0600*/  ISETP.NE.OR P0, PT, R6, RZ, !P0 ;  /* 0x000000ff0600720c */ /* 0x001fe40004705670 */
[----:B-1----:R-:W-:Y:S02]  /*0610*/  ISETP.NE.OR P1, PT, R3, RZ, !P1 ;  /* 0x000000ff0300720c */ /* 0x002fe40004f25670 */
[----:B------:R-:W-:Y:S02]  /*0620*/  SHF.R.S32.HI R3, RZ, 0x1f, R2 ;  /* 0x0000001fff037819 */ /* 0x000fe40000011402 */
[----:B--2---:R-:W-:Y:S02]  /*0630*/  R2UR UR45, R5 ;  /* 0x00000000052d72ca */ /* 0x004fe400000e0000 */
[----:B------:R-:W-:-:S05]  /*0640*/  LEA.HI R3, R3, R2, RZ, 0x2 ;  /* 0x0000000203037211 */ /* 0x000fca00078f10ff */
[----:B------:R-:W-:Y:S01]  /*0650*/  VOTEU.ALL UP0, P0 ;  /* 0x00000000003f7886 */ /* 0x000fe20000000000 */
[----:B------:R-:W-:Y:S01]  /*0660*/  LOP3.LUT R3, R3, 0xfffffffc, RZ, 0xc0, !PT ;  /* 0xfffffffc03037812 */ /* 0x000fe200078ec0ff */
[----:B------:R-:W-:-:S03]  /*0670*/  VOTEU.ALL UP1, P1 ;  /* 0x00000000003f7886 */ /* 0x000fc60000820000 */
[----:B------:R-:W0:Y:S01]  /*0680*/  @!UP0 S2UR UR7, SR_CgaCtaId ;  /* 0x00000000000789c3 */ /* 0x000e220000008800 */
[----:B------:R-:W-:Y:S01]  /*0690*/  @!UP0 UMOV UR6, 0x400 ;  /* 0x0000040000068882 */ /* 0x000fe20000000000 */
[----:B------:R-:W-:-:S04]  /*06a0*/  @!UP0 UIADD3 UR4, -UR4, 0x100000, URZ ;  /* 0x0010000004048890 */ /* 0x000fc8000fffe13f */
[----:B------:R-:W-:Y:S02]  /*06b0*/  @!UP0 USHF.L.U32 UR5, UR4, 0xb, URZ ;  /* 0x0000000b04058899 */ /* 0x000fe4000800063f */
[----:B------:R-:W-:Y:S01]  /*06c0*/  @!UP0 USHF.L.U32 UR4, UR4, 0x1, URZ ;  /* 0x0000000104048899 */ /* 0x000fe2000800063f */
[----:B------:R-:W-:Y:S01]  /*06d0*/  IMAD.IADD R0, R2, 0x1, -R3 ;  /* 0x0000000102007824 */ /* 0x000fe200078e0a03 */
[----:B------:R-:W-:Y:S01]  /*06e0*/  @!UP1 UMOV UR9, 0x400 ;  /* 0x0000040000099882 */ /* 0x000fe20000000000 */
[----:B------:R-:W-:Y:S01]  /*06f0*/  VOTEU.ALL UP2, P1 ;  /* 0x00000000003f7886 */ /* 0x000fe20000840000 */
[----:B------:R-:W-:Y:S01]  /*0700*/  VOTEU.ALL UP3, P1 ;  /* 0x00000000003f7886 */ /* 0x000fe20000860000 */
[----:B------:R-:W-:Y:S01]  /*0710*/  VOTEU.ALL UP4, P1 ;  /* 0x00000000003f7886 */ /* 0x000fe20000880000 */
[----:B------:R-:W1:Y:S01]  /*0720*/  @!UP1 S2UR UR10, SR_CgaCtaId ;  /* 0x00000000000a99c3 */ /* 0x000e620000008800 */
[----:B------:R-:W-:Y:S01]  /*0730*/  VOTEU.ALL UP5, P1 ;  /* 0x00000000003f7886 */ /* 0x000fe200008a0000 */
[----:B------:R-:W-:-:S04]  /*0740*/  SHF.R.S32.HI R3, RZ, 0x1f, R4 ;  /* 0x0000001fff037819 */ /* 0x000fc80000011404 */
[----:B------:R-:W-:-:S04]  /*0750*/  LEA.HI R3, R3, R4, RZ, 0x7 ;  /* 0x0000000403037211 */ /* 0x000fc800078f38ff */
[----:B------:R-:W-:-:S05]  /*0760*/  LOP3.LUT R3, R3, 0xffffff80, RZ, 0xc0, !PT ;  /* 0xffffff8003037812 */ /* 0x000fca00078ec0ff */
[----:B------:R-:W-:Y:S01]  /*0770*/  IMAD.IADD R3, R4, 0x1, -R3 ;  /* 0x0000000104037824 */ /* 0x000fe200078e0a03 */
[----:B0-----:R-:W-:Y:S02]  /*0780*/  @!UP0 ULEA UR8, UR7, UR6, 0x18 ;  /* 0x0000000607088291 */ /* 0x001fe4000f8ec03f */
[----:B------:R-:W-:-:S04]  /*0790*/  @!UP1 UIADD3 UR6, -UR11, 0x100000, URZ ;  /* 0x001000000b069890 */ /* 0x000fc8000fffe13f */
[----:B------:R-:W-:Y:S02]  /*07a0*/  @!UP1 USHF.L.U32 UR7, UR6, 0xb, URZ ;  /* 0x0000000b06079899 */ /* 0x000fe4000800063f */
[----:B------:R-:W-:Y:S01]  /*07b0*/  @!UP1 USHF.L.U32 UR6, UR6, 0x1, URZ ;  /* 0x0000000106069899 */ /* 0x000fe2000800063f */
[----:B------:R-:W-:Y:S01]  /*07c0*/  VOTEU.ALL UP0, P0 ;  /* 0x00000000003f7886 */ /* 0x000fe20000000000 */
[----:B-1----:R-:W-:Y:S01]  /*07d0*/  @!UP1 ULEA UR9, UR10, UR9, 0x18 ;  /* 0x000000090a099291 */ /* 0x002fe2000f8ec03f */
[----:B------:R-:W-:Y:S02]  /*07e0*/  VOTEU.ALL UP1, P0 ;  /* 0x00000000003f7886 */ /* 0x000fe40000020000 */
[----:B------:R-:W-:Y:S01]  /*07f0*/  ULDC.64 UR10, c[0x0][0x598] ;  /* 0x00016600000a7ab9 */ /* 0x000fe20000000a00 */
[----:B------:R-:W-:Y:S01]  /*0800*/  ISETP.NE.AND P0, PT, R0, 0x3, PT ;  /* 0x000000030000780c */ /* 0x000fe20003f05270 */
[----:B------:R-:W0:Y:S02]  /*0810*/  FENCE.VIEW.ASYNC.S ;  /* 0x00000000000073c6 */ /* 0x000e240000000000 */
[----:B0-----:R0:W1:Y:S01]  /*0820*/  @!UP0 SYNCS.EXCH.64 URZ, [UR8+0x190], UR4 ;  /* 0x00019004083f85b2 */ /* 0x0010620008000100 */
[----:B------:R-:W-:-:S02]  /*0830*/  ISETP.NE.U32.AND P1, PT, RZ, UR10, PT ;  /* 0x0000000aff007c0c */ /* 0x000fc4000bf25070 */
[----:B------:R-:W-:Y:S02]  /*0840*/  ISETP.EQ.OR P0, PT, R0, RZ, !P0 ;  /* 0x000000ff0000720c */ /* 0x000fe40004702670 */
[----:B------:R-:W-:Y:S02]  /*0850*/  ISETP.NE.AND.EX P1, PT, RZ, UR11, PT, P1 ;  /* 0x0000000bff007c0c */ /* 0x000fe4000bf25310 */
[----:B------:R-:W-:-:S04]  /*0860*/  ISETP.EQ.AND P0, PT, R8, RZ, P0 ;  /* 0x000000ff0800720c */ /* 0x000fc80000702270 */
[----:B------:R-:W-:-:S04]  /*0870*/  SEL R16, RZ, 0x1, !P0 ;  /* 0x00000001ff107807 */ /* 0x000fc80004000000 */
[----:B------:R-:W-:Y:S01]  /*0880*/  SEL R16, R16, 0x2, P3 ;  /* 0x0000000210107807 */ /* 0x000fe20001800000 */
[----:B------:R0:W1:Y:S01]  /*0890*/  @!UP1 SYNCS.EXCH.64 URZ, [UR8+0x198], UR4 ;  /* 0x00019804083f95b2 */ /* 0x0000620008000100 */
[----:B------:R-:W-:Y:S01]  /*08a0*/  NOP ;  /* 0x0000000000007918 */ /* 0x000fe20000000000 */
[----:B------:R0:W1:Y:S01]  /*08b0*/  @!UP2 SYNCS.EXCH.64 URZ, [UR9+0x170], UR6 ;  /* 0x00017006093fa5b2 */ /* 0x0000620008000100 */
[----:B------:R0:W1:Y:S01]  /*08c0*/  @!UP3 SYNCS.EXCH.64 URZ, [UR9+0x178], UR6 ;  /* 0x00017806093fb5b2 */ /* 0x0000620008000100 */
[----:B------:R0:W1:Y:S01]  /*08d0*/  @!UP4 SYNCS.EXCH.64 URZ, [UR9+0x180], UR6 ;  /* 0x00018006093fc5b2 */ /* 0x0000620008000100 */
[----:B------:R0:W1:Y:S01]  /*08e0*/  @!UP5 SYNCS.EXCH.64 URZ, [UR9+0x188], UR6 ;  /* 0x00018806093fd5b2 */ /* 0x0000620008000100 */
[----:B------:R-:W-:Y:S01]  /*08f0*/  NOP ;  /* 0x0000000000007918 */ /* 0x000fe20000000000 */
[----:B-1----:R-:W-:Y:S06]  /*0900*/  BAR.SYNC.DEFER_BLOCKING 0x0 ;  /* 0x0000000000007b1d */ /* 0x002fec0000010000 */
[----:B0-----:R-:W-:Y:S05]  /*0910*/  @!P1 BRA `(.L_x_4) ;  /* 0x00000000001c9947 */ /* 0x001fea0003800000 */
[----:B------:R-:W0:Y:S02]  /*0920*/  LDC.64 R6, c[0x0][0x598] ;  /* 0x00016600ff067b82 */ /* 0x000e240000000a00 */
[----:B0-----:R-:W2:Y:S02]  /*0930*/  LDG.E.64 R6, desc[UR50][R6.64] ;  /* 0x0000003206067981 */ /* 0x001ea4000c1e1b00 */
[----:B--2---:R-:W-:-:S04]  /*0940*/  ISETP.NE.U32.AND P0, PT, R6, RZ, PT ;  /* 0x000000ff0600720c */ /* 0x004fc80003f05070 */
[----:B------:R-:W-:-:S13]  /*0950*/  ISETP.NE.AND.EX P0, PT, R7, RZ, PT, P0 ;  /* 0x000000ff0700720c */ /* 0x000fda0003f05300 */
[----:B------:R-:W-:Y:S05]  /*0960*/  @!P0 BRA `(.L_x_4) ;  /* 0x0000000000088947 */ /* 0x000fea0003800000 */
[----:B------:R1:W5:Y:S01]  /*0970*/  LD.E R33, desc[UR50][R6.64] ;  /* 0x0000003206217980 */ /* 0x000362000c101900 */
[----:B------:R-:W-:Y:S05]  /*0980*/  BRA `(.L_x_5) ;  /* 0x0000000000247947 */ /* 0x000fea0003800000 */
.L_x_4:
[----:B------:R-:W-:Y:S02]  /*0990*/  ULDC.64 UR4, c[0x0][0x588] ;  /* 0x0001620000047ab9 */ /* 0x000fe40000000a00 */
[----:B------:R-:W-:-:S04]  /*09a0*/  ISETP.NE.U32.AND P0, PT, RZ, UR4, PT ;  /* 0x00000004ff007c0c */ /* 0x000fc8000bf05070 */
[----:B------:R-:W-:-:S13]  /*09b0*/  ISETP.NE.AND.EX P0, PT, RZ, UR5, PT, P0 ;  /* 0x00000005ff007c0c */ /* 0x000fda000bf05300 */
[----:B------:R-:W-:Y:S05]  /*09c0*/  @!P0 BRA `(.L_x_6) ;  /* 0x00000000000c8947 */ /* 0x000fea0003800000 */
[----:B------:R-:W0:Y:S02]  /*09d0*/  LDC.64 R6, c[0x0][0x588] ;  /* 0x00016200ff067b82 */ /* 0x000e240000000a00 */
[----:B0-----:R0:W5:Y:S01]  /*09e0*/  LDG.E R33, desc[UR50][R6.64] ;  /* 0x0000003206217981 */ /* 0x001162000c1e1900 */
[----:B------:R-:W-:Y:S05]  /*09f0*/  BRA `(.L_x_5) ;  /* 0x0000000000087947 */ /* 0x000fea0003800000 */
.L_x_6:
[----:B------:R-:W-:Y:S02]  /*0a00*/  ULDC UR4, c[0x0][0x580] ;  /* 0x0001600000047ab9 */ /* 0x000fe40000000800 */
[----:B------:R-:W-:-:S07]  /*0a10*/  IMAD.U32 R33, RZ, RZ, UR4 ;  /* 0x00000004ff217e24 */ /* 0x000fce000f8e00ff */
.L_x_5:
[----:B------:R-:W-:Y:S02]  /*0a20*/  ULDC.64 UR4, c[0x0][0x5a0] ;  /* 0x0001680000047ab9 */ /* 0x000fe40000000a00 */
[----:B------:R-:W-:-:S04]  /*0a30*/  ISETP.NE.U32.AND P0, PT, RZ, UR4, PT ;  /* 0x00000004ff007c0c */ /* 0x000fc8000bf05070 */
[----:B------:R-:W-:-:S13]  /*0a40*/  ISETP.NE.AND.EX P0, PT, RZ, UR5, PT, P0 ;  /* 0x00000005ff007c0c */ /* 0x000fda000bf05300 */
[----:B------:R-:W-:Y:S05]  /*0a50*/  @!P0 BRA `(.L_x_7) ;  /* 0x00000000001c8947 */ /* 0x000fea0003800000 */
[----:B01----:R-:W0:Y:S02]  /*0a60*/  LDC.64 R6, c[0x0][0x5a0] ;  /* 0x00016800ff067b82 */ /* 0x003e240000000a00 */
[----:B0-----:R-:W2:Y:S02]  /*0a70*/  LDG.E.64 R6, desc[UR50][R6.64] ;  /* 0x0000003206067981 */ /* 0x001ea4000c1e1b00 */
[----:B--2---:R-:W-:-:S04]  /*0a80*/  ISETP.NE.U32.AND P0, PT, R6, RZ, PT ;  /* 0x000000ff0600720c */ /* 0x004fc80003f05070 */
[----:B------:R-:W-:-:S13]  /*0a90*/  ISETP.NE.AND.EX P0, PT, R7, RZ, PT, P0 ;  /* 0x000000ff0700720c */ /* 0x000fda0003f05300 */
[----:B------:R-:W-:Y:S05]  /*0aa0*/  @!P0 BRA `(.L_x_7) ;  /* 0x0000000000088947 */ /* 0x000fea0003800000 */
[----:B------:R3:W5:Y:S01]  /*0ab0*/  LD.E R34, desc[UR50][R6.64] ;  /* 0x0000003206227980 */ /* 0x000762000c101900 */
[----:B------:R-:W-:Y:S05]  /*0ac0*/  BRA `(.L_x_8) ;  /* 0x0000000000247947 */ /* 0x000fea0003800000 */
.L_x_7:
[----:B------:R-:W-:Y:S02]  /*0ad0*/  ULDC.64 UR4, c[0x0][0x590] ;  /* 0x0001640000047ab9 */ /* 0x000fe40000000a00 */
[----:B------:R-:W-:-:S04]  /*0ae0*/  ISETP.NE.U32.AND P0, PT, RZ, UR4, PT ;  /* 0x00000004ff007c0c */ /* 0x000fc8000bf05070 */
[----:B------:R-:W-:-:S13]  /*0af0*/  ISETP.NE.AND.EX P0, PT, RZ, UR5, PT, P0 ;  /* 0x00000005ff007c0c */ /* 0x000fda000bf05300 */
[----:B------:R-:W-:Y:S05]  /*0b00*/  @!P0 BRA `(.L_x_9) ;  /* 0x00000000000c8947 */ /* 0x000fea0003800000 */
[----:B------:R-:W2:Y:S02]  /*0b10*/  LDC.64 R34, c[0x0][0x590] ;  /* 0x00016400ff227b82 */ /* 0x000ea40000000a00 */
[----:B--2---:R2:W5:Y:S01]  /*0b20*/  LDG.E R34, desc[UR50][R34.64] ;  /* 0x0000003222227981 */ /* 0x004562000c1e1900 */
[----:B------:R-:W-:Y:S05]  /*0b30*/  BRA `(.L_x_8) ;  /* 0x0000000000087947 */ /* 0x000fea0003800000 */
.L_x_9:
[----:B------:R-:W-:Y:S02]  /*0b40*/  ULDC UR4, c[0x0][0x584] ;  /* 0x0001610000047ab9 */ /* 0x000fe40000000800 */
[----:B------:R-:W-:-:S07]  /*0b50*/  IMAD.U32 R34, RZ, RZ, UR4 ;  /* 0x00000004ff227e24 */ /* 0x000fce000f8e00ff */
.L_x_8:
[----:B------:R-:W4:Y:S01]  /*0b60*/  LDC R19, c[0x0][0x65c] ;  /* 0x00019700ff137b82 */ /* 0x000f220000000800 */
[----:B------:R-:W2:Y:S01]  /*0b70*/  S2R R14, SR_CTAID.Y ;  /* 0x00000000000e7919 */ /* 0x000ea20000002600 */
[----:B------:R-:W-:Y:S01]  /*0b80*/  ULDC UR4, c[0x0][0x28c] ;  /* 0x0000a30000047ab9 */ /* 0x000fe20000000800 */
[----:B------:R-:W-:Y:S01]  /*0b90*/  ISETP.NE.AND P0, PT, R8, 0x2, PT ;  /* 0x000000020800780c */ /* 0x000fe20003f05270 */
[----:B------:R-:W-:Y:S01]  /*0ba0*/  UIADD3 UR4, UR4, 0x3f, URZ ;  /* 0x0000003f04047890 */ /* 0x000fe2000fffe03f */
[----:B01-3--:R-:W0:Y:S01]  /*0bb0*/  S2R R6, SR_CTAID.X ;  /* 0x0000000000067919 */ /* 0x00be220000002500 */
[----:B------:R-:W-:Y:S01]  /*0bc0*/  IMAD.MOV.U32 R7, RZ, RZ, RZ ;  /* 0x000000ffff077224 */ /* 0x000fe200078e00ff */
[----:B------:R-:W-:Y:S01]  /*0bd0*/  UMOV UR38, URZ ;  /* 0x0000003f00267c82 */ /* 0x000fe20008000000 */
[----:B------:R-:W-:Y:S01]  /*0be0*/  USHF.R.S32.HI UR5, URZ, 0x1f, UR4 ;  /* 0x0000001f3f057899 */ /* 0x000fe20008011404 */
[----:B------:R-:W-:Y:S01]  /*0bf0*/  UMOV UR39, URZ ;  /* 0x0000003f00277c82 */ /* 0x000fe20008000000 */
[----:B------:R-:W-:-:S02]  /*0c00*/  ULDC.64 UR6, c[0x0][0x650] ;  /* 0x0001940000067ab9 */ /* 0x000fc40000000a00 */
[----:B------:R-:W-:-:S04]  /*0c10*/  ULEA.HI UR5, UR5, UR4, URZ, 0x6 ;  /* 0x0000000405057291 */ /* 0x000fc8000f8f303f */
[----:B------:R-:W-:Y:S01]  /*0c20*/  USHF.R.S32.HI UR40, URZ, 0x6, UR5 ;  /* 0x000000063f287899 */ /* 0x000fe20008011405 */
[----:B----4-:R-:W-:-:S04]  /*0c30*/  ISETP.NE.AND P1, PT, R19, 0x1, PT ;  /* 0x000000011300780c */ /* 0x010fc80003f25270 */
[----:B------:R-:W-:-:S09]  /*0c40*/  P2R R2, PR, RZ, 0x2 ;  /* 0x00000002ff027803 */ /* 0x000fd20000000000 */
[----:B------:R-:W0:Y:S01]  /*0c50*/  @P1 LDC R11, c[0x0][0x10] ;  /* 0x00000400ff0b1b82 */ /* 0x000e220000000800 */
[----:B--2---:R-:W-:Y:S02]  /*0c60*/  @P1 IMAD.MOV.U32 R8, RZ, RZ, R14 ;  /* 0x000000ffff081224 */ /* 0x004fe400078e000e */
[----:B------:R-:W-:Y:S02]  /*0c70*/  @P1 IMAD.MOV.U32 R9, RZ, RZ, RZ ;  /* 0x000000ffff091224 */ /* 0x000fe400078e00ff */
[----:B------:R-:W-:-:S03]  /*0c80*/  @P1 IMAD.MOV.U32 R17, RZ, RZ, RZ ;  /* 0x000000ffff111224 */ /* 0x000fc600078e00ff */
[----:B------:R-:W1:Y:S01]  /*0c90*/  @!P1 LDC R5, c[0x0][0xc] ;  /* 0x00000300ff059b82 */ /* 0x000e620000000800 */
[----:B------:R-:W-:Y:S01]  /*0ca0*/  ULDC UR36, c[0x0][0xc] ;  /* 0x0000030000247ab9 */ /* 0x000fe20000000800 */
[----:B------:R-:W-:Y:S02]  /*0cb0*/  ULDC UR37, c[0x0][0x10] ;  /* 0x0000040000257ab9 */ /* 0x000fe40000000800 */
[----:B------:R-:W-:-:S04]  /*0cc0*/  UIMAD.WIDE.U32 UR36, UR36, UR37, URZ ;  /* 0x00000025242472a5 */ /* 0x000fc8000f8e003f */
[----:B------:R-:W2:Y:S01]  /*0cd0*/  LDC R2, c[0x0][0x14] ;  /* 0x00000500ff027b82 */ /* 0x000ea20000000800 */
[----:B0-----:R-:W-:-:S04]  /*0ce0*/  @P1 IMAD.WIDE.U32 R10, R6, R11, R8 ;  /* 0x0000000b060a1225 */ /* 0x001fc800078e0008 */
[----:B------:R-:W-:Y:S02]  /*0cf0*/  @P1 IMAD.IADD R17, R11, 0x1, R17 ;  /* 0x000000010b111824 */ /* 0x000fe400078e0211 */
[----:B------:R-:W-:Y:S02]  /*0d00*/  @P1 IMAD.MOV.U32 R18, RZ, RZ, R10 ;  /* 0x000000ffff121224 */ /* 0x000fe400078e000a */
[----:B-1----:R-:W-:-:S04]  /*0d10*/  @!P1 IMAD.WIDE.U32 R8, R5, R14, R6 ;  /* 0x0000000e05089225 */ /* 0x002fc800078e0006 */
[----:B------:R-:W-:Y:S02]  /*0d20*/  @!P1 IMAD.MOV.U32 R18, RZ, RZ, R8 ;  /* 0x000000ffff129224 */ /* 0x000fe400078e0008 */
[----:B------:R-:W-:Y:S01]  /*0d30*/  @!P1 IMAD.MOV.U32 R17, RZ, RZ, R9 ;  /* 0x000000ffff119224 */ /* 0x000fe200078e0009 */
[----:B------:R-:W-:Y:S06]  /*0d40*/  @P0 BRA `(.L_x_10) ;  /* 0x0000000000300947 */ /* 0x000fec0003800000 */
[----:B------:R-:W-:Y:S01]  /*0d50*/  UISETP.GE.U32.AND UP0, UPT, UR40, 0x16, UPT ;  /* 0x000000162800788c */ /* 0x000fe2000bf06070 */
[----:B------:R-:W-:Y:S01]  /*0d60*/  IMAD.MOV.U32 R8, RZ, RZ, R18 ;  /* 0x000000ffff087224 */ /* 0x000fe200078e0012 */
[----:B------:R-:W-:Y:S01]  /*0d70*/  UIMAD.WIDE.U32 UR4, UR40, -0x45d1745d, URZ ;  /* 0xba2e8ba3280478a5 */ /* 0x000fe2000f8e003f */
[----:B------:R-:W-:Y:S01]  /*0d80*/  IMAD.MOV.U32 R9, RZ, RZ, R17 ;  /* 0x000000ffff097224 */ /* 0x000fe200078e0011 */
[----:B------:R-:W-:Y:S01]  /*0d90*/  UMOV UR39, URZ ;  /* 0x0000003f00277c82 */ /* 0x000fe20008000000 */
[C---:B--2---:R-:W-:Y:S01]  /*0da0*/  IMAD R17, R2.reuse, UR37, RZ ;  /* 0x0000002502117c24 */ /* 0x044fe2000f8e02ff */
[----:B------:R-:W-:Y:S01]  /*0db0*/  USHF.R.U32.HI UR4, URZ, 0x4, UR5 ;  /* 0x000000043f047899 */ /* 0x000fe20008011605 */
[----:B------:R-:W-:-:S03]  /*0dc0*/  IMAD.WIDE.U32 R8, R2, UR36, R8 ;  /* 0x0000002402087c25 */ /* 0x000fc6000f8e0008 */
[----:B------:R-:W-:Y:S01]  /*0dd0*/  UIMAD UR38, UR4, -0x16, UR40 ;  /* 0xffffffea042678a4 */ /* 0x000fe2000f8e0228 */
[----:B------:R-:W-:Y:S01]  /*0de0*/  IMAD.IADD R17, R9, 0x1, R17 ;  /* 0x0000000109117824 */ /* 0x000fe200078e0211 */
[----:B------:R-:W-:Y:S01]  /*0df0*/  @UP0 ULOP3.LUT UR39, UR4, 0x1, URZ, 0xc0, !UPT ;  /* 0x0000000104270892 */ /* 0x000fe2000f8ec03f */
[----:B------:R-:W-:-:S11]  /*0e00*/  IMAD.MOV.U32 R18, RZ, RZ, R8 ;  /* 0x000000ffff127224 */ /* 0x000fd600078e0008 */
.L_x_10:
[----:B------:R-:W-:Y:S01]  /*0e10*/  ISETP.GE.U32.AND P0, PT, R18, UR6, PT ;  /* 0x0000000612007c0c */ /* 0x000fe2000bf06070 */
[----:B------:R-:W-:Y:S01]  /*0e20*/  IMAD.MOV.U32 R32, RZ, RZ, -0x1 ;  /* 0xffffffffff207424 */ /* 0x000fe200078e00ff */
[----:B------:R-:W-:Y:S01]  /*0e30*/  PRMT R5, RZ, 0x7610, R5 ;  /* 0x00007610ff057816 */ /* 0x000fe20000000005 */
[----:B------:R-:W-:Y:S01]  /*0e40*/  IMAD.MOV.U32 R22, RZ, RZ, -0x1 ;  /* 0xffffffffff167424 */ /* 0x000fe200078e00ff */
[----:B------:R-:W-:Y:S01]  /*0e50*/  ISETP.GE.U32.AND.EX P0, PT, R17, UR7, PT, P0 ;  /* 0x0000000711007c0c */ /* 0x000fe2000bf06100 */
[----:B------:R-:W-:-:S12]  /*0e60*/  IMAD.MOV.U32 R23, RZ, RZ, -0x1 ;  /* 0xffffffffff177424 */ /* 0x000fd800078e00ff */
[----:B------:R-:W-:Y:S05]  /*0e70*/  @P0 BRA `(.L_x_11) ;  /* 0x0000000400640947 */ /* 0x000fea0003800000 */
[----:B------:R-:W0:Y:S01]  /*0e80*/  LDC.64 R20, c[0x0][0x628] ;  /* 0x00018a00ff147b82 */ /* 0x000e220000000a00 */
[----:B------:R-:W-:Y:S02]  /*0e90*/  IMAD.MOV.U32 R8, RZ, RZ, R18 ;  /* 0x000000ffff087224 */ /* 0x000fe400078e0012 */
[----:B------:R-:W-:-:S05]  /*0ea0*/  IMAD.MOV.U32 R9, RZ, RZ, R17 ;  /* 0x000000ffff097224 */ /* 0x000fca00078e0011 */
[----:B------:R-:W1:Y:S08]  /*0eb0*/  LDC R22, c[0x0][0x630] ;  /* 0x00018c00ff167b82 */ /* 0x000e700000000800 */
[----:B------:R-:W3:Y:S01]  /*0ec0*/  LDC.64 R24, c[0x0][0x620] ;  /* 0x00018800ff187b82 */ /* 0x000ee20000000a00 */
[----:B0-----:R-:W-:-:S04]  /*0ed0*/  ISETP.NE.U32.AND P0, PT, R20, RZ, PT ;  /* 0x000000ff1400720c */ /* 0x001fc80003f05070 */
[----:B------:R-:W-:-:S13]  /*0ee0*/  ISETP.NE.AND.EX P0, PT, R21, RZ, PT, P0 ;  /* 0x000000ff1500720c */ /* 0x000fda0003f05300 */
[----:B-1-3--:R-:W-:Y:S05]  /*0ef0*/  @!P0 BRA `(.L_x_12) ;  /* 0x0000000000288947 */ /* 0x00afea0003800000 */
[----:B------:R-:W0:Y:S02]  /*0f00*/  LDC R5, c[0x0][0x634] ;  /* 0x00018d00ff057b82 */ /* 0x000e240000000800 */
[----:B0-----:R-:W-:-:S05]  /*0f10*/  IADD3 R5, P0, R18, R5, RZ ;  /* 0x0000000512057210 */ /* 0x001fca0007f1e0ff */
[----:B------:R-:W-:-:S04]  /*0f20*/  IMAD.X R15, RZ, RZ, R17, P0 ;  /* 0x000000ffff0f7224 */ /* 0x000fc800000e0611 */
[----:B------:R-:W-:-:S04]  /*0f30*/  IMAD.WIDE.U32 R8, R15, R20, RZ ;  /* 0x000000140f087225 */ /* 0x000fc800078e00ff */
[----:B------:R-:W-:-:S04]  /*0f40*/  IMAD.WIDE.U32 R10, P0, R5, R21, R8 ;  /* 0x00000015050a7225 */ /* 0x000fc80007800008 */
[----:B------:R-:W-:-:S04]  /*0f50*/  IMAD.WIDE.U32 R8, R5, R20, RZ ;  /* 0x0000001405087225 */ /* 0x000fc800078e00ff */
[----:B------:R-:W-:Y:S01]  /*0f60*/  IMAD.X R13, RZ, RZ, RZ, P0 ;  /* 0x000000ffff0d7224 */ /* 0x000fe200000e06ff */
[----:B------:R-:W-:Y:S01]  /*0f70*/  IADD3 RZ, P0, R9, R10, RZ ;  /* 0x0000000a09ff7210 */ /* 0x000fe20007f1e0ff */
[----:B------:R-:W-:-:S04]  /*0f80*/  IMAD.MOV.U32 R12, RZ, RZ, R11 ;  /* 0x000000ffff0c7224 */ /* 0x000fc800078e000b */
[----:B------:R-:W-:-:S08]  /*0f90*/  IMAD.WIDE.U32.X R8, R15, R21, R12, P0 ;  /* 0x000000150f087225 */ /* 0x000fd000000e040c */
.L_x_12:
[-CC-:B------:R-:W-:Y:S01]  /*0fa0*/  SHF.R.U64 R28, R8, R22.reuse, R9.reuse ;  /* 0x00000016081c7219 */ /* 0x180fe20000001209 */
[----:B------:R-:W0:Y:S01]  /*0fb0*/  LDC R12, c[0x0][0x618] ;  /* 0x00018600ff0c7b82 */ /* 0x000e220000000800 */
[----:B------:R-:W-:Y:S01]  /*0fc0*/  SHF.R.U32.HI R7, RZ, R22, R9 ;  /* 0x00000016ff077219 */ /* 0x000fe20000011609 */
[----:B------:R-:W-:Y:S01]  /*0fd0*/  IMAD.MOV.U32 R8, RZ, RZ, R18 ;  /* 0x000000ffff087224 */ /* 0x000fe200078e0012 */
[----:B------:R-:W-:Y:S01]  /*0fe0*/  IADD3 R11, P0, RZ, -R28, RZ ;  /* 0x8000001cff0b7210 */ /* 0x000fe20007f1e0ff */
[----:B------:R-:W-:Y:S01]  /*0ff0*/  IMAD.MOV.U32 R9, RZ, RZ, R17 ;  /* 0x000000ffff097224 */ /* 0x000fe200078e0011 */
[----:B------:R-:W-:Y:S01]  /*1000*/  I2FP.F32.U32 R5, R6 ;  /* 0x0000000600057245 */ /* 0x000fe20000201000 */
[----:B------:R-:W-:Y:S02]  /*1010*/  ULDC UR4, c[0x0][0x150] ;  /* 0x0000540000047ab9 */ /* 0x000fe40000000800 */
[----:B------:R-:W1:Y:S01]  /*1020*/  LDC.64 R26, c[0x0][0x640] ;  /* 0x00019000ff1a7b82 */ /* 0x000e620000000a00 */
[----:B------:R-:W-:-:S02]  /*1030*/  IMAD.X R13, RZ, RZ, ~R7, P0 ;  /* 0x000000ffff0d7224 */ /* 0x000fc400000e0e07 */
[----:B------:R-:W-:Y:S01]  /*1040*/  FMUL R5, R5, UR4 ;  /* 0x0000000405057c20 */ /* 0x000fe20008400000 */
[----:B------:R-:W-:Y:S01]  /*1050*/  IMAD.WIDE.U32 R8, R11, R24, R8 ;  /* 0x000000180b087225 */ /* 0x000fe200078e0008 */
[----:B------:R-:W-:-:S03]  /*1060*/  ULDC UR4, c[0x0][0x154] ;  /* 0x0000550000047ab9 */ /* 0x000fc60000000800 */
[----:B------:R-:W-:Y:S01]  /*1070*/  IMAD R10, R13, R24, RZ ;  /* 0x000000180d0a7224 */ /* 0x000fe200078e02ff */
[----:B------:R-:W3:Y:S01]  /*1080*/  LDC R7, c[0x0][0x144] ;  /* 0x00005100ff077b82 */ /* 0x000ee20000000800 */
[----:B------:R-:W4:Y:S02]  /*1090*/  F2I.U32.TRUNC.NTZ R5, R5 ;  /* 0x0000000500057305 */ /* 0x000f24000020f000 */
[----:B------:R-:W-:-:S04]  /*10a0*/  IMAD R11, R11, R25, R10 ;  /* 0x000000190b0b7224 */ /* 0x000fc800078e020a */
[----:B------:R-:W-:Y:S01]  /*10b0*/  IMAD.IADD R9, R9, 0x1, R11 ;  /* 0x0000000109097824 */ /* 0x000fe200078e020b */
[----:B------:R-:W2:Y:S04]  /*10c0*/  LDC R13, c[0x0][0x608] ;  /* 0x00018200ff0d7b82 */ /* 0x000ea80000000800 */
[----:B0-----:R-:W-:Y:S02]  /*10d0*/  SHF.R.U64 R29, R8, R12, R9 ;  /* 0x0000000c081d7219 */ /* 0x001fe40000001209 */
[----:B------:R-:W-:Y:S02]  /*10e0*/  I2FP.F32.U32 R8, R14 ;  /* 0x0000000e00087245 */ /* 0x000fe40000201000 */
[----:B------:R-:W0:Y:S01]  /*10f0*/  LDC R20, c[0x0][0x658] ;  /* 0x00019600ff147b82 */ /* 0x000e220000000800 */
[----:B-1----:R-:W-:Y:S01]  /*1100*/  ISETP.NE.U32.AND P0, PT, R26, RZ, PT ;  /* 0x000000ff1a00720c */ /* 0x002fe20003f05070 */
[----:B----4-:R-:W-:-:S02]  /*1110*/  IMAD.MOV R10, RZ, RZ, -R5 ;  /* 0x000000ffff0a7224 */ /* 0x010fc400078e0a05 */
[----:B------:R-:W-:Y:S01]  /*1120*/  FMUL R8, R8, UR4 ;  /* 0x0000000408087c20 */ /* 0x000fe20008400000 */
[----:B------:R-:W-:Y:S01]  /*1130*/  SHF.R.U32.HI R12, RZ, R12, R9 ;  /* 0x0000000cff0c7219 */ /* 0x000fe20000011609 */
[----:B------:R-:W-:Y:S01]  /*1140*/  IMAD.MOV.U32 R9, RZ, RZ, -0x1 ;  /* 0xffffffffff097424 */ /* 0x000fe200078e00ff */
[----:B------:R-:W-:Y:S01]  /*1150*/  ISETP.NE.AND.EX P0, PT, R27, RZ, PT, P0 ;  /* 0x000000ff1b00720c */ /* 0x000fe20003f05300 */
[----:B------:R1:W4:Y:S01]  /*1160*/  F2I.U32.TRUNC.NTZ R15, R8 ;  /* 0x00000008000f7305 */ /* 0x000322000020f000 */
[----:B------:R-:W1:Y:S01]  /*1170*/  LDC R21, c[0x0][0x148] ;  /* 0x00005200ff157b82 */ /* 0x000e620000000800 */
[----:B---3--:R-:W-:Y:S02]  /*1180*/  IMAD R5, R7, R10, R6 ;  /* 0x0000000a07057224 */ /* 0x008fe400078e0206 */
[----:B------:R-:W-:-:S05]  /*1190*/  IMAD.MOV.U32 R7, RZ, RZ, 0x1 ;  /* 0x00000001ff077424 */ /* 0x000fca00078e00ff */
[----:B------:R-:W3:Y:S01]  /*11a0*/  LDC R22, c[0x0][0x648] ;  /* 0x00019200ff167b82 */ /* 0x000ee20000000800 */
[-CC-:B--2---:R-:W-:Y:S02]  /*11b0*/  SHF.R.U64 R30, R29, R13.reuse, R12.reuse ;  /* 0x0000000d1d1e7219 */ /* 0x184fe4000000120c */
[----:B------:R-:W-:-:S05]  /*11c0*/  SHF.R.U32.HI R13, RZ, R13, R12 ;  /* 0x0000000dff0d7219 */ /* 0x000fca000001160c */
[----:B------:R-:W2:Y:S01]  /*11d0*/  LDC R25, c[0x0][0x638] ;  /* 0x00018e00ff197b82 */ /* 0x000ea20000000800 */
[-C--:B0-----:R-:W-:Y:S02]  /*11e0*/  SHF.L.U32 R6, R9, R20.reuse, RZ ;  /* 0x0000001409067219 */ /* 0x081fe400000006ff */
[-CC-:B------:R-:W-:Y:S02]  /*11f0*/  SHF.R.U64 R36, R30, R20.reuse, R13.reuse ;  /* 0x000000141e247219 */ /* 0x180fe4000000120d */
[-C--:B------:R-:W-:Y:S02]  /*1200*/  SHF.R.U32.HI R23, RZ, R20.reuse, R13 ;  /* 0x00000014ff177219 */ /* 0x080fe4000001160d */
[----:B------:R-:W-:Y:S01]  /*1210*/  SHF.L.U32 R12, R7, R20, RZ ;  /* 0x00000014070c7219 */ /* 0x000fe200000006ff */
[----:B------:R-:W0:Y:S01]  /*1220*/  LDC R32, c[0x0][0x610] ;  /* 0x00018400ff207b82 */ /* 0x000e220000000800 */
[----:B------:R-:W-:Y:S01]  /*1230*/  LOP3.LUT R13, RZ, R6, RZ, 0x33, !PT ;  /* 0x00000006ff0d7212 */ /* 0x000fe200078e33ff */
[----:B------:R-:W-:-:S02]  /*1240*/  IMAD.MOV.U32 R6, RZ, RZ, R36 ;  /* 0x000000ffff067224 */ /* 0x000fc400078e0024 */
[----:B------:R-:W-:-:S04]  /*1250*/  IMAD.MOV.U32 R7, RZ, RZ, R23 ;  /* 0x000000ffff077224 */ /* 0x000fc800078e0017 */
[----:B------:R-:W0:Y:S01]  /*1260*/  LDC R24, c[0x0][0x600] ;  /* 0x00018000ff187b82 */ /* 0x000e220000000800 */
[----:B-1--4-:R-:W-:Y:S05]  /*1270*/  @!P0 BRA `(.L_x_13) ;  /* 0x0000000000288947 */ /* 0x012fea0003800000 */
[----:B------:R-:W1:Y:S02]  /*1280*/  LDC R11, c[0x0][0x64c] ;  /* 0x00019300ff0b7b82 */ /* 0x000e640000000800 */
[----:B-1----:R-:W-:-:S05]  /*1290*/  IADD3 R11, P0, R11, R36, RZ ;  /* 0x000000240b0b7210 */ /* 0x002fca0007f1e0ff */
        /* <DEDUP_REMOVED lines=8> */
.L_x_13:
[----:B---3--:R-:W-:Y:S01]  /*1320*/  SHF.R.U64 R7, R6, R22, R7 ;  /* 0x0000001606077219 */ /* 0x008fe20000001207 */
[----:B0-----:R-:W-:Y:S01]  /*1330*/  VIADD R6, R24, 0xffffffff ;  /* 0xffffffff18067836 */ /* 0x001fe20000000000 */
[----:B------:R-:W-:Y:S01]  /*1340*/  LOP3.LUT R13, R30, R13, RZ, 0xc0, !PT ;  /* 0x0000000d1e0d7212 */ /* 0x000fe200078ec0ff */
[----:B------:R-:W-:Y:S02]  /*1350*/  IMAD.MOV R15, RZ, RZ, -R15 ;  /* 0x000000ffff0f7224 */ /* 0x000fe400078e0a0f */
[----:B------:R-:W-:Y:S01]  /*1360*/  IMAD.MOV R8, RZ, RZ, -R7 ;  /* 0x000000ffff087224 */ /* 0x000fe200078e0a07 */
[----:B------:R-:W-:Y:S01]  /*1370*/  LOP3.LUT R6, R29, R6, RZ, 0xc0, !PT ;  /* 0x000000061d067212 */ /* 0x000fe200078ec0ff */
[----:B------:R-:W-:Y:S02]  /*1380*/  IMAD R12, R12, R7, R13 ;  /* 0x000000070c0c7224 */ /* 0x000fe400078e020d */
[----:B------:R-:W-:Y:S02]  /*1390*/  @P1 IMAD R5, R21, R15, R14 ;  /* 0x0000000f15051224 */ /* 0x000fe400078e020e */
[----:B--2---:R-:W-:-:S02]  /*13a0*/  IMAD R7, R8, R25, R36 ;  /* 0x0000001908077224 */ /* 0x004fc400078e0224 */
[----:B------:R-:W-:Y:S02]  /*13b0*/  IMAD R32, R12, R32, R5 ;  /* 0x000000200c207224 */ /* 0x000fe400078e0205 */
[----:B------:R-:W-:Y:S02]  /*13c0*/  IMAD R7, R7, R24, R6 ;  /* 0x0000001807077224 */ /* 0x000fe400078e0206 */
[----:B------:R-:W-:Y:S02]  /*13d0*/  IMAD.MOV.U32 R5, RZ, RZ, 0x1 ;  /* 0x00000001ff057424 */ /* 0x000fe400078e00ff */
[----:B------:R-:W-:Y:S01]  /*13e0*/  IMAD.MOV.U32 R23, RZ, RZ, R28 ;  /* 0x000000ffff177224 */ /* 0x000fe200078e001c */
[----:B------:R-:W-:Y:S02]  /*13f0*/  SEL R22, R7, R32, !P1 ;  /* 0x0000002007167207 */ /* 0x000fe40004800000 */
[----:B------:R-:W-:-:S07]  /*1400*/  SEL R32, R32, R7, !P1 ;  /* 0x0000000720207207 */ /* 0x000fce0004800000 */
.L_x_11:
[----:B------:R-:W-:Y:S05]  /*1410*/  @!P2 BRA `(.L_x_14) ;  /* 0x000000200038a947 */ /* 0x000fea0003800000 */
[----:B------:R-:W-:-:S13]  /*1420*/  ISETP.GT.U32.AND P0, PT, R31, 0x1, PT ;  /* 0x000000011f00780c */ /* 0x000fda0003f04070 */
[----:B------:R-:W-:Y:S05]  /*1430*/  @P0 EXIT ;  /* 0x000000000000094d */ /* 0x000fea0003800000 */
.L_x_15:
[----:B------:R-:W-:-:S08]  /*1440*/  NOP ;  /* 0x0000000000007918 */ /* 0x000fd00000000000 */
[----:B------:R-:W0:Y:S02]  /*1450*/  USETMAXREG.TRY_ALLOC.CTAPOOL UP0, 0xe8 ;  /* 0x000000e8000079c8 */ /* 0x000e240008000600 */
[----:B0-----:R-:W-:-:S13]  /*1460*/  PLOP3.LUT P0, PT, PT, PT, UP0, 0x80, 0x0 ;  /* 0x000000000000781c */ /* 0x001fda0003f0f008 */
[----:B------:R-:W-:Y:S05]  /*1470*/  @!P0 BRA `(.L_x_15) ;  /* 0xfffffffc00f08947 */ /* 0x000fea000383ffff */
[----:B------:R-:W-:-:S13]  /*1480*/  LOP3.LUT P0, RZ, R5, 0xff, RZ, 0xc0, !PT ;  /* 0x000000ff05ff7812 */ /* 0x000fda000780c0ff */
[----:B------:R-:W-:Y:S05]  /*1490*/  @!P0 EXIT ;  /* 0x000000000000894d */ /* 0x000fea0003800000 */
[----:B------:R-:W0:Y:S01]  /*14a0*/  S2UR UR4, SR_CgaCtaId ;  /* 0x00000000000479c3 */ /* 0x000e220000008800 */
[----:B------:R-:W-:Y:S01]  /*14b0*/  SHF.R.S32.HI R0, RZ, 0x1f, R3 ;  /* 0x0000001fff007819 */ /* 0x000fe20000011403 */
[----:B------:R-:W-:Y:S01]  /*14c0*/  UIADD3 UR5, UR45, -0x1, URZ ;  /* 0xffffffff2d057890 */ /* 0x000fe2000fffe03f */
[----:B------:R-:W-:Y:S01]  /*14d0*/  LOP3.LUT R46, R16, 0x1, RZ, 0xfc, !PT ;  /* 0x00000001102e7812 */ /* 0x000fe200078efcff */
[----:B------:R-:W-:Y:S01]  /*14e0*/  UMOV UR42, 0x400 ;  /* 0x00000400002a7882 */ /* 0x000fe20000000000 */
[CC--:B------:R-:W-:Y:S01]  /*14f0*/  LEA.HI R4, R0.reuse, R3.reuse, RZ, 0x2 ;  /* 0x0000000300047211 */ /* 0x0c0fe200078f10ff */
[----:B------:R-:W-:Y:S01]  /*1500*/  UISETP.LT.AND UP0, UPT, UR40, 0x1, UPT ;  /* 0x000000012800788c */ /* 0x000fe2000bf01270 */
[----:B------:R-:W-:Y:S01]  /*1510*/  LEA.HI R0, R0, R3, RZ, 0x5 ;  /* 0x0000000300007211 */ /* 0x000fe200078f28ff */
[----:B------:R-:W-:Y:S01]  /*1520*/  USHF.L.U32 UR41, UR40, 0x1, URZ ;  /* 0x0000000128297899 */ /* 0x000fe2000800063f */
[--C-:B------:R-:W-:Y:S01]  /*1530*/  SHF.R.S32.HI R36, RZ, 0x2, R4.reuse ;  /* 0x00000002ff247819 */ /* 0x100fe20000011404 */
[----:B------:R-:W-:Y:S01]  /*1540*/  USEL UR44, UR40, 0x1, UP0 ;  /* 0x00000001282c7887 */ /* 0x000fe20008000000 */
[----:B------:R-:W-:Y:S01]  /*1550*/  SHF.R.S32.HI R5, RZ, 0x1f, R4 ;  /* 0x0000001fff057819 */ /* 0x000fe20000011404 */
[----:B------:R-:W-:Y:S01]  /*1560*/  UISETP.NE.AND UP0, UPT, UR5, URZ, UPT ;  /* 0x0000003f0500728c */ /* 0x000fe2000bf05270 */
[----:B------:R-:W-:Y:S01]  /*1570*/  LOP3.LUT R4, R4, 0xfffffffc, RZ, 0xc0, !PT ;  /* 0xfffffffc04047812 */ /* 0x000fe200078ec0ff */
[----:B------:R-:W-:Y:S01]  /*1580*/  UIADD3 UR44, -UR44, UR40, URZ ;  /* 0x000000282c2c7290 */ /* 0x000fe2000fffe13f */
[----:B------:R-:W-:Y:S01]  /*1590*/  LEA.HI R5, R5, R36, RZ, 0x3 ;  /* 0x0000002405057211 */ /* 0x000fe200078f18ff */
[----:B------:R-:W-:-:S02]  /*15a0*/  USEL UR7, URZ, 0x1, UP0 ;  /* 0x000000013f077887 */ /* 0x000fc40008000000 */
[----:B------:R-:W-:Y:S01]  /*15b0*/  IMAD.IADD R35, R3, 0x1, -R4 ;  /* 0x0000000103237824 */ /* 0x000fe200078e0a04 */
[----:B------:R-:W-:-:S03]  /*15c0*/  LOP3.LUT R5, R5, 0xfffffff8, RZ, 0xc0, !PT ;  /* 0xfffffff805057812 */ /* 0x000fc600078ec0ff */
[----:B------:R-:W-:Y:S01]  /*15d0*/  IMAD.U32 R42, RZ, RZ, UR7 ;  /* 0x00000007ff2a7e24 */ /* 0x000fe2000f8e00ff */
[----:B0-----:R-:W-:Y:S01]  /*15e0*/  ULEA UR42, UR4, UR42, 0x18 ;  /* 0x0000002a042a7291 */ /* 0x001fe2000f8ec03f */
[----:B------:R-:W-:Y:S01]  /*15f0*/  IMAD.IADD R36, R36, 0x1, -R5 ;  /* 0x0000000124247824 */ /* 0x000fe200078e0a05 */
[----:B------:R-:W-:Y:S01]  /*1600*/  USHF.L.U32 UR4, UR5, 0x3, URZ ;  /* 0x0000000305047899 */ /* 0x000fe2000800063f */
[----:B------:R-:W-:Y:S01]  /*1610*/  SHF.R.S32.HI R5, RZ, 0x5, R0 ;  /* 0x00000005ff057819 */ /* 0x000fe20000011400 */
[----:B------:R-:W-:Y:S02]  /*1620*/  UIADD3 UR5, UR42, 0x2c280, URZ ;  /* 0x0002c2802a057890 */ /* 0x000fe4000fffe03f */
[----:B------:R-:W-:Y:S01]  /*1630*/  ULOP3.LUT UR4, UR4, 0x8, URZ, 0xc0, !UPT ;  /* 0x0000000804047892 */ /* 0x000fe2000f8ec03f */
[--C-:B------:R-:W-:Y:S01]  /*1640*/  SHF.R.S32.HI R37, RZ, 0x1f, R36.reuse ;  /* 0x0000001fff257819 */ /* 0x100fe20000011424 */
[----:B------:R-:W-:Y:S01]  /*1650*/  UIADD3 UR6, UR42, 0x280, URZ ;  /* 0x000002802a067890 */ /* 0x000fe2000fffe03f */
[----:B------:R-:W-:Y:S01]  /*1660*/  IMAD R38, R5, -0x10, -R36 ;  /* 0xfffffff005267824 */ /* 0x000fe200078e0a24 */
[----:B------:R-:W-:-:S02]  /*1670*/  USHF.R.U32.HI UR5, URZ, 0x4, UR5 ;  /* 0x000000043f057899 */ /* 0x000fc40008011605 */
[----:B------:R-:W-:Y:S01]  /*1680*/  USHF.R.U32.HI UR6, URZ, 0x4, UR6 ;  /* 0x000000043f067899 */ /* 0x000fe20008011606 */
[----:B------:R-:W-:Y:S01]  /*1690*/  IMAD.WIDE R36, R5, 0x10, R36 ;  /* 0x0000001005247825 */ /* 0x000fe200078e0224 */
[----:B------:R-:W-:Y:S02]  /*16a0*/  ULOP3.LUT UR46, UR4, 0x8, URZ, 0x3c, !UPT ;  /* 0x00000008042e7892 */ /* 0x000fe4000f8e3c3f */
[----:B------:R-:W-:Y:S02]  /*16b0*/  ULOP3.LUT UR47, UR4, 0x18, URZ, 0x3c, !UPT ;  /* 0x00000018042f7892 */ /* 0x000fe4000f8e3c3f */
[----:B------:R-:W-:Y:S01]  /*16c0*/  UIADD3 UR43, UR42, 0x170, URZ ;  /* 0x000001702a2b7890 */ /* 0x000fe2000fffe03f */
[----:B------:R-:W-:Y:S01]  /*16d0*/  ULDC UR4, c[0x0][0x284] ;  /* 0x0000a10000047ab9 */ /* 0x000fe20000000800 */
[----:B------:R-:W-:Y:S01]  /*16e0*/  ULOP3.LUT UR5, UR5, 0x3fff, URZ, 0xc0, !UPT ;  /* 0x00003fff05057892 */ /* 0x000fe2000f8ec03f */
[----:B------:R-:W-:Y:S01]  /*16f0*/  VIADD R38, R38, UR4 ;  /* 0x0000000426267c36 */ /* 0x000fe20008000000 */
[----:B------:R-:W-:-:S02]  /*1700*/  ULOP3.LUT UR6, UR6, 0x3fff, URZ, 0xc0, !UPT ;  /* 0x00003fff06067892 */ /* 0x000fc4000f8ec03f */
[----:B------:R-:W-:Y:S02]  /*1710*/  ULEA UR45, UR45, UR43, 0x3 ;  /* 0x0000002b2d2d7291 */ /* 0x000fe4000f8e183f */
[----:B------:R-:W-:Y:S02]  /*1720*/  ULOP3.LUT UR48, UR5, 0x10000, URZ, 0xfc, !UPT ;  /* 0x0001000005307892 */ /* 0x000fe4000f8efc3f */
[----:B------:R-:W-:-:S12]  /*1730*/  ULOP3.LUT UR49, UR6, 0x10000, URZ, 0xfc, !UPT ;  /* 0x0001000006317892 */ /* 0x000fd8000f8efc3f */
.L_x_51:
[----:B------:R-:W-:Y:S01]  /*1740*/  SHF.L.U32 R0, R42, 0x1f, RZ ;  /* 0x0000001f2a007819 */ /* 0x000fe200000006ff */
[----:B------:R-:W-:Y:S02]  /*1750*/  ULDC UR4, c[0x0][0x28c] ;  /* 0x0000a30000047ab9 */ /* 0x000fe40000000800 */
[----:B------:R-:W-:Y:S01]  /*1760*/  ISETP.LT.AND P1, PT, RZ, UR4, PT ;  /* 0x00000004ff007c0c */ /* 0x000fe2000bf21270 */
[----:B------:R-:W0:Y:S02]  /*1770*/  SYNCS.PHASECHK.TRANS64.TRYWAIT P0, [UR45+-0x8], R0 ;  /* 0xfffff800ff0075a7 */ /* 0x000e24000800016d */
[----:B01-34-:R-:W-:Y:S10]  /*1780*/  @!P0 BRA `(.L_x_16) ;  /* 0x0000003400dc8947 */ /* 0x01bff40003800000 */
.L_x_91:
[----:B------:R-:W-:Y:S05]  /*1790*/  @P1 BRA `(.L_x_17) ;  /* 0x0000000000401947 */ /* 0x000fea0003800000 */
[----:B0-----:R-:W-:Y:S01]  /*17a0*/  MOV R0, 0x0 ;  /* 0x0000000000007802 */ /* 0x001fe20000000f00 */
[----:B------:R-:W-:Y:S01]  /*17b0*/  ULDC.64 UR4, c[0x4][0x68] ;  /* 0x01001a0000047ab9 */ /* 0x000fe20000000a00 */
[----:B------:R-:W-:Y:S01]  /*17c0*/  ULDC.64 UR6, c[0x4][0x8] ;  /* 0x0100020000067ab9 */ /* 0x000fe20000000a00 */
[----:B------:R-:W-:Y:S01]  /*17d0*/  IMAD.U32 R4, RZ, RZ, UR4 ;  /* 0x00000004ff047e24 */ /* 0x000fe2000f8e00ff */
[----:B------:R0:W1:Y:S01]  /*17e0*/  LDC.64 R14, c[0x4][R0] ;  /* 0x01000000000e7b82 */ /* 0x0000620000000a00 */
[----:B------:R-:W-:Y:S01]  /*17f0*/  IMAD.U32 R5, RZ, RZ, UR5 ;  /* 0x00000005ff057e24 */ /* 0x000fe2000f8e00ff */
[----:B------:R-:W-:Y:S01]  /*1800*/  ULDC.64 UR4, c[0x4][0x70] ;  /* 0x01001c0000047ab9 */ /* 0x000fe20000000a00 */
[----:B------:R-:W-:Y:S02]  /*1810*/  IMAD.U32 R10, RZ, RZ, UR6 ;  /* 0x00000006ff0a7e24 */ /* 0x000fe4000f8e00ff */
[----:B------:R-:W-:Y:S02]  /*1820*/  IMAD.U32 R6, RZ, RZ, UR4 ;  /* 0x00000004ff067e24 */ /* 0x000fe4000f8e00ff */
[----:B------:R-:W-:-:S02]  /*1830*/  IMAD.U32 R7, RZ, RZ, UR5 ;  /* 0x00000005ff077e24 */ /* 0x000fc4000f8e00ff */
[----:B------:R-:W-:Y:S02]  /*1840*/  IMAD.U32 R11, RZ, RZ, UR7 ;  /* 0x00000007ff0b7e24 */ /* 0x000fe4000f8e00ff */
[----:B------:R-:W-:Y:S02]  /*1850*/  IMAD.MOV.U32 R8, RZ, RZ, 0x1e1 ;  /* 0x000001e1ff087424 */ /* 0x000fe400078e00ff */
[----:B------:R-:W-:Y:S02]  /*1860*/  IMAD.MOV.U32 R12, RZ, RZ, 0x1 ;  /* 0x00000001ff0c7424 */ /* 0x000fe400078e00ff */
[----:B0-----:R-:W-:-:S07]  /*1870*/  IMAD.MOV.U32 R13, RZ, RZ, RZ ;  /* 0x000000ffff0d7224 */ /* 0x001fce00078e00ff */
[----:B------:R-:W-:-:S07]  /*1880*/  LEPC R20, `(.L_x_17) ;  /* 0x000000001014794e */ /* 0x000fce0000000000 */
[----:B-12--5:R-:W-:Y:S05]  /*1890*/  CALL.ABS.NOINC R14 ;  /* 0x000000000e007343 */ /* 0x026fea0003c00000 */
.L_x_17:
[----:B------:R-:W-:-:S13]  /*18a0*/  ISETP.NE.AND P0, PT, R46, 0x3, PT ;  /* 0x000000032e00780c */ /* 0x000fda0003f05270 */
[----:B------:R-:W-:Y:S05]  /*18b0*/  @!P0 BRA `(.L_x_18) ;  /* 0x0000000000048947 */ /* 0x000fea0003800000 */
[----:B------:R-:W-:Y:S01]  /*18c0*/  BPT.TRAP 0x1 ;  /* 0x000000040000795c */ /* 0x000fe20000300000 */
.L_x_18:
[----:B0-----:R-:W-:Y:S02]  /*18d0*/  IMAD.U32 R3, RZ, RZ, UR38 ;  /* 0x00000026ff037e24 */ /* 0x001fe4000f8e00ff */
[----:B------:R-:W-:-:S03]  /*18e0*/  IMAD.U32 R0, RZ, RZ, UR39 ;  /* 0x00000027ff007e24 */ /* 0x000fc6000f8e00ff */
[----:B------:R-:W-:Y:S02]  /*18f0*/  LEA R3, R3, UR42, 0x3 ;  /* 0x0000002a03037c11 */ /* 0x000fe4000f8e18ff */
[----:B------:R-:W-:-:S04]  /*1900*/  SHF.L.U32 R0, R0, 0x1f, RZ ;  /* 0x0000001f00007819 */ /* 0x000fc800000006ff */
[----:B------:R0:W1:Y:S01]  /*1910*/  SYNCS.PHASECHK.TRANS64.TRYWAIT P1, [R3+URZ], R0 ;  /* 0x00000000030075a7 */ /* 0x000062000802017f */
[----:B------:R-:W-:Y:S05]  /*1920*/  @!P0 BRA `(.L_x_19) ;  /* 0x0000000000048947 */ /* 0x000fea0003800000 */
[----:B------:R-:W-:Y:S01]  /*1930*/  BPT.TRAP 0x1 ;  /* 0x000000040000795c */ /* 0x000fe20000300000 */
.L_x_19:
[----:B-1----:R-:W-:Y:S05]  /*1940*/  @P1 BRA `(.L_x_20) ;  /* 0x0000000000081947 */ /* 0x002fea0003800000 */
[----:B------:R-:W1:Y:S02]  /*1950*/  SYNCS.PHASECHK.TRANS64.TRYWAIT P1, [R3+URZ], R0 ;  /* 0x00000000030075a7 */ /* 0x000e64000802017f */
[----:B-1----:R-:W-:Y:S05]  /*1960*/  @!P1 BRA `(.L_x_21) ;  /* 0x00000034007c9947 */ /* 0x002fea0003800000 */
.L_x_20:
[----:B------:R-:W-:Y:S05]  /*1970*/  WARPSYNC.ALL ;  /* 0x0000000000007948 */ /* 0x000fea0003800000 */
[----:B------:R-:W-:Y:S01]  /*1980*/  ULEA UR8, UR38, UR49, 0x9 ;  /* 0x0000003126087291 */ /* 0x000fe2000f8e483f */
[----:B------:R-:W-:Y:S01]  /*1990*/  WARPGROUP.ARRIVE ;  /* 0x00000000000079c5 */ /* 0x000fe20000000000 */
[----:B------:R-:W-:Y:S01]  /*19a0*/  ULEA UR9, UR38, UR48, 0x7 ;  /* 0x0000003026097291 */ /* 0x000fe2000f8e383f */
[----:B01----:R-:W-:Y:S01]  /*19b0*/  IMAD.U32 R0, RZ, RZ, UR44 ;  /* 0x0000002cff007e24 */ /* 0x003fe2000f8e00ff */
[----:B------:R-:W-:Y:S01]  /*19c0*/  UMOV UR5, 0x40000040 ;  /* 0x4000004000057882 */ /* 0x000fe20000000000 */
[----:B------:R-:W-:-:S02]  /*19d0*/  UMOV UR7, 0x40000040 ;  /* 0x4000004000077882 */ /* 0x000fc40000000000 */
[----:B------:R-:W-:Y:S01]  /*19e0*/  UMOV UR4, UR8 ;  /* 0x0000000800047c82 */ /* 0x000fe20008000000 */
[----:B------:R-:W-:Y:S01]  /*19f0*/  ISETP.GE.AND P1, PT, R0, 0x1, PT ;  /* 0x000000010000780c */ /* 0x000fe20003f26270 */
[----:B------:R-:W-:Y:S02]  /*1a00*/  UMOV UR6, UR9 ;  /* 0x0000000900067c82 */ /* 0x000fe40008000000 */
[----:B------:R-:W-:Y:S01]  /*1a10*/  HGMMA.64x16x16.F32.BF16 R24, gdesc[UR4], RZ, !UPT, gsb0 ;  /* 0x00200000041879f0 */ /* 0x000fe2000c0018ff */
[----:B------:R-:W-:Y:S02]  /*1a20*/  UIADD3 UR4, UR8, 0x2, URZ ;  /* 0x0000000208047890 */ /* 0x000fe4000fffe03f */
[----:B------:R-:W-:Y:S01]  /*1a30*/  UIADD3 UR6, UR9, 0x2, URZ ;  /* 0x0000000209067890 */ /* 0x000fe2000fffe03f */
[----:B------:R-:W-:Y:S01]  /*1a40*/  UMOV UR5, 0x40000040 ;  /* 0x4000004000057882 */ /* 0x000fe20000000000 */
[----:B------:R-:W-:Y:S01]  /*1a50*/  UMOV UR7, 0x40000040 ;  /* 0x4000004000077882 */ /* 0x000fe20000000000 */
[----:B------:R-:W-:-:S02]  /*1a60*/  WARPGROUP.DEPBAR.LE gsb0, 0x0 ;  /* 0x00008000000079c5 */ /* 0x000fc40000010000 */
[----:B------:R-:W-:-:S06]  /*1a70*/  WARPGROUP.ARRIVE ;  /* 0x00000000000079c5 */ /* 0x000fcc0000000000 */
[----:B------:R-:W-:Y:S01]  /*1a80*/  HGMMA.64x16x16.F32.BF16 R24, gdesc[UR4], R24, gsb0 ;  /* 0x00200000041879f0 */ /* 0x000fe20008001818 */
[----:B------:R-:W-:Y:S02]  /*1a90*/  UIADD3 UR4, UR8, 0x4, URZ ;  /* 0x0000000408047890 */ /* 0x000fe4000fffe03f */
[----:B------:R-:W-:Y:S01]  /*1aa0*/  UIADD3 UR6, UR9, 0x4, URZ ;  /* 0x0000000409067890 */ /* 0x000fe2000fffe03f */
[----:B------:R-:W-:Y:S01]  /*1ab0*/  UMOV UR5, 0x40000040 ;  /* 0x4000004000057882 */ /* 0x000fe20000000000 */
[----:B------:R-:W-:Y:S01]  /*1ac0*/  UMOV UR7, 0x40000040 ;  /* 0x4000004000077882 */ /* 0x000fe20000000000 */
[----:B------:R-:W-:Y:S02]  /*1ad0*/  WARPGROUP.DEPBAR.LE gsb0, 0x0 ;  /* 0x00008000000079c5 */ /* 0x000fe40000010000 */
        /* <DEDUP_REMOVED lines=8> */
[----:B------:R-:W-:Y:S03]  /*1b60*/  HGMMA.64x16x16.F32.BF16 R24, gdesc[UR4], R24, gsb0 ;  /* 0x00200000041879f0 */ /* 0x000fe60008001818 */
[----:B------:R-:W-:Y:S02]  /*1b70*/  WARPGROUP.DEPBAR.LE gsb0, 0x0 ;  /* 0x00008000000079c5 */ /* 0x000fe40000010000 */
[----:B------:R-:W-:Y:S05]  /*1b80*/  @!P1 BRA `(.L_x_22) ;  /* 0x0000000400109947 */ /* 0x000fea0003800000 */
[----:B------:R-:W-:Y:S01]  /*1b90*/  UIADD3 UR4, UR38, 0x1, URZ ;  /* 0x0000000126047890 */ /* 0x000fe2000fffe03f */
[----:B------:R-:W-:Y:S01]  /*1ba0*/  IMAD.U32 R0, RZ, RZ, UR44 ;  /* 0x0000002cff007e24 */ /* 0x000fe2000f8e00ff */
[----:B------:R-:W-:Y:S02]  /*1bb0*/  UMOV UR9, UR38 ;  /* 0x0000002600097c82 */ /* 0x000fe40008000000 */
[----:B------:R-:W-:-:S04]  /*1bc0*/  UISETP.NE.AND UP0, UPT, UR4, 0x16, UPT ;  /* 0x000000160400788c */ /* 0x000fc8000bf05270 */
[----:B------:R-:W-:Y:S02]  /*1bd0*/  USEL UR5, URZ, 0x1, UP0 ;  /* 0x000000013f057887 */ /* 0x000fe40008000000 */
[----:B------:R-:W-:Y:S02]  /*1be0*/  USEL UR8, UR4, URZ, UP0 ;  /* 0x0000003f04087287 */ /* 0x000fe40008000000 */
[----:B------:R-:W-:-:S06]  /*1bf0*/  ULOP3.LUT UR5, UR39, UR5, URZ, 0x3c, !UPT ;  /* 0x0000000527057292 */ /* 0x000fcc000f8e3c3f */
[----:B------:R-:W-:-:S07]  /*1c00*/  IMAD.U32 R5, RZ, RZ, UR5 ;  /* 0x00000005ff057e24 */ /* 0x000fce000f8e00ff */
.L_x_29:
[----:B01----:R-:W-:Y:S05]  /*1c10*/  @!P0 BRA `(.L_x_23) ;  /* 0x0000000000048947 */ /* 0x003fea0003800000 */
[----:B------:R-:W-:Y:S01]  /*1c20*/  BPT.TRAP 0x1 ;  /* 0x000000040000795c */ /* 0x000fe20000300000 */
.L_x_23:
[----:B------:R-:W-:Y:S01]  /*1c30*/  ULEA UR4, UR8, UR42, 0x3 ;  /* 0x0000002a08047291 */ /* 0x000fe2000f8e183f */
[----:B------:R-:W-:-:S08]  /*1c40*/  SHF.L.U32 R3, R5, 0x1f, RZ ;  /* 0x0000001f05037819 */ /* 0x000fd000000006ff */
[----:B------:R0:W1:Y:S01]  /*1c50*/  SYNCS.PHASECHK.TRANS64.TRYWAIT P1, [UR4], R3 ;  /* 0x00000003ff0075a7 */ /* 0x0000620008020144 */
[----:B------:R-:W-:Y:S05]  /*1c60*/  @!P0 BRA `(.L_x_24) ;  /* 0x0000000000048947 */ /* 0x000fea0003800000 */
[----:B------:R-:W-:Y:S01]  /*1c70*/  BPT.TRAP 0x1 ;  /* 0x000000040000795c */ /* 0x000fe20000300000 */
.L_x_24:
[----:B-1----:R-:W-:Y:S05]  /*1c80*/  @P1 BRA `(.L_x_25) ;  /* 0x0000000000081947 */ /* 0x002fea0003800000 */
[----:B------:R-:W1:Y:S02]  /*1c90*/  SYNCS.PHASECHK.TRANS64.TRYWAIT P1, [UR4], R3 ;  /* 0x00000003ff0075a7 */ /* 0x000e640008020144 */
[----:B-1----:R-:W-:Y:S05]  /*1ca0*/  @!P1 BRA `(.L_x_26) ;  /* 0x0000003000c09947 */ /* 0x002fea0003800000 */
.L_x_25:
[----:B------:R-:W-:Y:S01]  /*1cb0*/  ULEA UR10, UR8, UR49, 0x9 ;  /* 0x00000031080a7291 */ /* 0x000fe2000f8e483f */
[----:B------:R-:W-:Y:S01]  /*1cc0*/  WARPGROUP.ARRIVE ;  /* 0x00000000000079c5 */ /* 0x000fe20000000000 */
[----:B------:R-:W-:Y:S01]  /*1cd0*/  ULEA UR11, UR8, UR48, 0x7 ;  /* 0x00000030080b7291 */ /* 0x000fe2000f8e383f */
[----:B------:R-:W-:Y:S01]  /*1ce0*/  UMOV UR5, 0x40000040 ;  /* 0x4000004000057882 */ /* 0x000fe20000000000 */
[----:B------:R-:W-:-:S03]  /*1cf0*/  UMOV UR7, 0x40000040 ;  /* 0x4000004000077882 */ /* 0x000fc60000000000 */
[----:B------:R-:W-:Y:S02]  /*1d00*/  UMOV UR4, UR10 ;  /* 0x0000000a00047c82 */ /* 0x000fe40008000000 */
[----:B------:R-:W-:Y:S02]  /*1d10*/  UMOV UR6, UR11 ;  /* 0x0000000b00067c82 */ /* 0x000fe40008000000 */
[----:B------:R-:W-:Y:S01]  /*1d20*/  HGMMA.64x16x16.F32.BF16 R24, gdesc[UR4], R24, gsb0 ;  /* 0x00200000041879f0 */ /* 0x000fe20008001818 */
        /* <DEDUP_REMOVED lines=23> */
[----:B------:R-:W-:Y:S01]  /*1ea0*/  BPT.TRAP 0x1 ;  /* 0x000000040000795c */ /* 0x000fe20000300000 */
.L_x_27:
[----:B------:R-:W-:Y:S01]  /*1eb0*/  ULEA UR4, UR9, UR42, 0x3 ;  /* 0x0000002a09047291 */ /* 0x000fe2000f8e183f */
[----:B------:R-:W-:-:S03]  /*1ec0*/  ISETP.GT.U32.AND P1, PT, R16, 0x1, PT ;  /* 0x000000011000780c */ /* 0x000fc60003f24070 */
[----:B------:R-:W-:-:S04]  /*1ed0*/  UIADD3 UR4, UR4, 0xb0, URZ ;  /* 0x000000b004047890 */ /* 0x000fc8000fffe03f */
[----:B------:R-:W-:-:S09]  /*1ee0*/  UPRMT UR4, URZ, 0x654, UR4 ;  /* 0x000006543f047896 */ /* 0x000fd20008000004 */
[----:B------:R-:W-:Y:S01]  /*1ef0*/  SYNCS.ARRIVE.TRANS64.RED.A1T0 RZ, [UR4], RZ ;  /* 0x000000ffffff79a7 */ /* 0x000fe20008100404 */
[----:B------:R-:W-:Y:S05]  /*1f00*/  @P1 BRA `(.L_x_28) ;  /* 0x0000000000041947 */ /* 0x000fea0003800000 */
[----:B------:R-:W-:Y:S01]  /*1f10*/  BPT.TRAP 0x1 ;  /* 0x000000040000795c */ /* 0x000fe20000300000 */
.L_x_28:
[----:B------:R-:W-:Y:S01]  /*1f20*/  UIADD3 UR8, UR8, 0x1, URZ ;  /* 0x0000000108087890 */ /* 0x000fe2000fffe03f */
[C---:B------:R-:W-:Y:S01]  /*1f30*/  ISETP.GT.AND P1, PT, R0.reuse, 0x1, PT ;  /* 0x000000010000780c */ /* 0x040fe20003f24270 */
[----:B------:R-:W-:Y:S01]  /*1f40*/  UIADD3 UR9, UR9, 0x1, URZ ;  /* 0x0000000109097890 */ /* 0x000fe2000fffe03f */
[----:B------:R-:W-:Y:S01]  /*1f50*/  VIADD R0, R0, 0xffffffff ;  /* 0xffffffff00007836 */ /* 0x000fe20000000000 */
[----:B------:R-:W-:Y:S02]  /*1f60*/  UISETP.NE.AND UP0, UPT, UR8, 0x16, UPT ;  /* 0x000000160800788c */ /* 0x000fe4000bf05270 */
[----:B------:R-:W-:Y:S02]  /*1f70*/  UISETP.NE.AND UP1, UPT, UR9, 0x16, UPT ;  /* 0x000000160900788c */ /* 0x000fe4000bf25270 */
[----:B------:R-:W-:Y:S02]  /*1f80*/  USEL UR4, URZ, 0x1, UP0 ;  /* 0x000000013f047887 */ /* 0x000fe40008000000 */
[----:B------:R-:W-:-:S02]  /*1f90*/  USEL UR8, UR8, URZ, UP0 ;  /* 0x0000003f08087287 */ /* 0x000fc40008000000 */
[----:B------:R-:W-:Y:S02]  /*1fa0*/  USEL UR9, UR9, URZ, UP1 ;  /* 0x0000003f09097287 */ /* 0x000fe40008800000 */
[----:B------:R-:W-:Y:S01]  /*1fb0*/  LOP3.LUT R5, R5, UR4, RZ, 0x3c, !PT ;  /* 0x0000000405057c12 */ /* 0x000fe2000f8e3cff */
[----:B------:R-:W-:Y:S09]  /*1fc0*/  @P1 BRA `(.L_x_29) ;  /* 0xfffffffc00101947 */ /* 0x000ff2000383ffff */
.L_x_22:
[----:B------:R-:W3:Y:S01]  /*1fd0*/  LDC R0, c[0x0][0x28c] ;  /* 0x0000a300ff007b82 */ /* 0x000ee20000000800 */
[----:B01----:R-:W-:-:S04]  /*1fe0*/  IMAD.U32 R3, RZ, RZ, UR46 ;  /* 0x0000002eff037e24 */ /* 0x003fc8000f8e00ff */
[----:B------:R0:W-:Y:S01]  /*1ff0*/  SYNCS.ARRIVE.TRANS64.A1T0 RZ, [R3+UR43], RZ ;  /* 0x000000ff03ff79a7 */ /* 0x0001e2000810002b */
[----:B---3--:R-:W-:-:S13]  /*2000*/  ISETP.GE.AND P1, PT, R0, 0x1, PT ;  /* 0x000000010000780c */ /* 0x008fda0003f26270 */
[----:B0-----:R-:W-:Y:S05]  /*2010*/  @!P1 BRA `(.L_x_30) ;  /* 0x0000000000349947 */ /* 0x001fea0003800000 */
[----:B------:R-:W-:Y:S05]  /*2020*/  @!P0 BRA `(.L_x_31) ;  /* 0x0000000000048947 */ /* 0x000fea0003800000 */
[----:B------:R-:W-:Y:S01]  /*2030*/  BPT.TRAP 0x1 ;  /* 0x000000040000795c */ /* 0x000fe20000300000 */
.L_x_31:
[----:B------:R-:W-:Y:S01]  /*2040*/  UIADD3 UR6, UR44, UR38, URZ ;  /* 0x000000262c067290 */ /* 0x000fe2000fffe03f */
[----:B------:R-:W-:-:S03]  /*2050*/  ISETP.GT.U32.AND P0, PT, R16, 0x1, PT ;  /* 0x000000011000780c */ /* 0x000fc60003f04070 */
[----:B------:R-:W-:-:S04]  /*2060*/  UIMAD.WIDE.U32 UR4, UR6, -0x45d1745d, URZ ;  /* 0xba2e8ba3060478a5 */ /* 0x000fc8000f8e003f */
[----:B------:R-:W-:-:S04]  /*2070*/  USHF.R.U32.HI UR4, URZ, 0x4, UR5 ;  /* 0x000000043f047899 */ /* 0x000fc80008011605 */
[----:B------:R-:W-:-:S04]  /*2080*/  UIMAD UR6, UR4, -0x16, UR6 ;  /* 0xffffffea040678a4 */ /* 0x000fc8000f8e0206 */
[----:B------:R-:W-:-:S04]  /*2090*/  ULEA UR6, UR6, UR42, 0x3 ;  /* 0x0000002a06067291 */ /* 0x000fc8000f8e183f */
[----:B------:R-:W-:-:S04]  /*20a0*/  UIADD3 UR6, UR6, 0xb0, URZ ;  /* 0x000000b006067890 */ /* 0x000fc8000fffe03f */
[----:B------:R-:W-:-:S09]  /*20b0*/  UPRMT UR6, URZ, 0x654, UR6 ;  /* 0x000006543f067896 */ /* 0x000fd20008000006 */
[----:B------:R-:W-:Y:S01]  /*20c0*/  SYNCS.ARRIVE.TRANS64.RED.A1T0 RZ, [UR6], RZ ;  /* 0x000000ffffff79a7 */ /* 0x000fe20008100406 */
[----:B------:R-:W-:Y:S05]  /*20d0*/  @P0 BRA `(.L_x_30) ;  /* 0x0000000000040947 */ /* 0x000fea0003800000 */
[----:B------:R-:W-:Y:S01]  /*20e0*/  BPT.TRAP 0x1 ;  /* 0x000000040000795c */ /* 0x000fe20000300000 */
.L_x_30:
[----:B------:R-:W-:Y:S01]  /*20f0*/  SHF.L.U32 R0, R42, 0x1f, RZ ;  /* 0x0000001f2a007819 */ /* 0x000fe200000006ff */
[----:B------:R-:W-:Y:S01]  /*2100*/  UIADD3 UR38, UR41, UR38, URZ ;  /* 0x0000002629267290 */ /* 0x000fe2000fffe03f */
[----:B------:R-:W0:Y:S01]  /*2110*/  LDC R8, c[0x0][0x288] ;  /* 0x0000a200ff087b82 */ /* 0x000e220000000800 */
[----:B------:R-:W-:Y:S01]  /*2120*/  UISETP.GE.U32.AND UP1, UPT, UR41, 0x16, UPT ;  /* 0x000000162900788c */ /* 0x000fe2000bf26070 */
[----:B------:R-:W-:Y:S01]  /*2130*/  IMAD.SHL.U32 R6, R35, 0x2, RZ ;  /* 0x0000000223067824 */ /* 0x000fe200078e00ff */
[----:B------:R-:W-:Y:S02]  /*2140*/  UISETP.GT.U32.AND UP0, UPT, UR38, 0x15, UPT ;  /* 0x000000152600788c */ /* 0x000fe4000bf04070 */
[----:B------:R-:W-:Y:S02]  /*2150*/  UIMAD.WIDE.U32 UR4, UR38, -0x45d1745d, URZ ;  /* 0xba2e8ba3260478a5 */ /* 0x000fe4000f8e003f */
[----:B------:R-:W-:Y:S01]  /*2160*/  UISETP.LT.U32.AND UP0, UPT, UR41, 0x16, UP0 ;  /* 0x000000162900788c */ /* 0x000fe20008701070 */
[----:B------:R-:W1:Y:S01]  /*2170*/  SYNCS.PHASECHK.TRANS64.TRYWAIT P0, [UR45+0x8], R0 ;  /* 0x00000800ff0075a7 */ /* 0x000e62000800016d */
[----:B------:R-:W-:Y:S01]  /*2180*/  USHF.R.U32.HI UR4, URZ, 0x4, UR5 ;  /* 0x000000043f047899 */ /* 0x000fe20008011605 */
[----:B------:R-:W-:Y:S01]  /*2190*/  SHF.R.S32.HI R7, RZ, 0x1f, R6 ;  /* 0x0000001fff077819 */ /* 0x000fe20000011406 */
[----:B------:R-:W-:-:S02]  /*21a0*/  USEL UR6, URZ, 0x1, !UP0 ;  /* 0x000000013f067887 */ /* 0x000fc4000c000000 */
[----:B------:R-:W-:Y:S02]  /*21b0*/  UIMAD UR38, UR4, -0x16, UR38 ;  /* 0xffffffea042678a4 */ /* 0x000fe4000f8e0226 */
[----:B------:R-:W-:-:S04]  /*21c0*/  ULOP3.LUT UR39, UR39, UR6, URZ, 0x3c, !UPT ;  /* 0x0000000627277292 */ /* 0x000fc8000f8e3c3f */
[----:B------:R-:W-:Y:S01]  /*21d0*/  @UP1 ULOP3.LUT UR39, UR39, 0x1, UR4, 0x78, !UPT ;  /* 0x0000000127271892 */ /* 0x000fe2000f8e7804 */
[----:B01----:R-:W-:Y:S11]  /*21e0*/  @!P0 BRA `(.L_x_32) ;  /* 0x0000002c00888947 */ /* 0x003ff60003800000 */
.L_x_92:
[----:B0-----:R-:W-:Y:S01]  /*21f0*/  IMAD.SHL.U32 R3, R32, 0x40, RZ ;  /* 0x0000004020037824 */ /* 0x001fe200078e00ff */
[----:B------:R-:W-:Y:S01]  /*2200*/  ULDC UR6, c[0x0][0x284] ;  /* 0x0000a10000067ab9 */ /* 0x000fe20000000800 */
[----:B------:R-:W-:Y:S01]  /*2210*/  IMAD.SHL.U32 R12, R22, 0x10, RZ ;  /* 0x00000010160c7824 */ /* 0x000fe200078e00ff */
[----:B------:R-:W-:Y:S01]  /*2220*/  SHF.R.S32.HI R11, RZ, 0x1f, R23 ;  /* 0x0000001fff0b7819 */ /* 0x000fe20000011417 */
[----:B------:R-:W-:Y:S01]  /*2230*/  ULDC.64 UR4, c[0x0][0x5d0] ;  /* 0x0001740000047ab9 */ /* 0x000fe20000000a00 */
[----:B------:R-:W-:Y:S01]  /*2240*/  ISETP.GE.AND P0, PT, R3, UR6, PT ;  /* 0x0000000603007c0c */ /* 0x000fe2000bf06270 */
[----:B------:R-:W-:Y:S01]  /*2250*/  IMAD.WIDE.U32 R4, R23, UR4, R6 ;  /* 0x0000000417047c25 */ /* 0x000fe2000f8e0006 */
[----:B------:R-:W-:Y:S02]  /*2260*/  SHF.R.S32.HI R13, RZ, 0x1f, R12 ;  /* 0x0000001fff0d7819 */ /* 0x000fe4000001140c */
[C---:B------:R-:W-:Y:S01]  /*2270*/  ISETP.GE.OR P0, PT, R12.reuse, R8, P0 ;  /* 0x000000080c00720c */ /* 0x040fe20000706670 */
[----:B------:R-:W-:Y:S01]  /*2280*/  IMAD R0, R11, UR4, RZ ;  /* 0x000000040b007c24 */ /* 0x000fe2000f8e02ff */
[----:B------:R-:W-:-:S03]  /*2290*/  IADD3 R4, P1, R12, R4, RZ ;  /* 0x000000040c047210 */ /* 0x000fc60007f3e0ff */
[----:B------:R-:W-:-:S05]  /*22a0*/  IMAD R9, R23, UR5, R0 ;  /* 0x0000000517097c24 */ /* 0x000fca000f8e0200 */
[----:B------:R-:W-:-:S03]  /*22b0*/  IADD3.X R5, R13, R5, R9, P1, !PT ;  /* 0x000000050d057210 */ /* 0x000fc60000ffe409 */
[----:B------:R-:W-:Y:S05]  /*22c0*/  @P0 BRA `(.L_x_33) ;  /* 0x0000000800d40947 */ /* 0x000fea0003800000 */
[----:B------:R-:W0:Y:S01]  /*22d0*/  LDC.64 R44, c[0x0][0x5c8] ;  /* 0x00017200ff2c7b82 */ /* 0x000e220000000a00 */
[----:B-----5:R-:W-:Y:S01]  /*22e0*/  FSETP.NEU.AND P0, PT, R34, RZ, PT ;  /* 0x000000ff2200720b */ /* 0x020fe20003f0d000 */
[----:B------:R-:W-:Y:S01]  /*22f0*/  IMAD.WIDE R20, R32, 0x40, R36 ;  /* 0x0000004020147825 */ /* 0x000fe200078e0224 */
[----:B------:R-:W-:Y:S03]  /*2300*/  BSSY B0, `(.L_x_33) ;  /* 0x00000b1000007945 */ /* 0x000fe60003800000 */
[----:B------:R-:W-:Y:S02]  /*2310*/  IMAD R9, R35, -0x2, R8 ;  /* 0xfffffffe23097824 */ /* 0x000fe400078e0208 */
[----:B------:R-:W-:Y:S02]  /*2320*/  IMAD.IADD R22, R38, 0x1, -R3 ;  /* 0x0000000126167824 */ /* 0x000fe400078e0a03 */
[----:B------:R-:W-:-:S02]  /*2330*/  IMAD.IADD R32, R9, 0x1, -R12 ;  /* 0x0000000109207824 */ /* 0x000fc400078e0a0c */
[-C--:B0-----:R-:W-:Y:S02]  /*2340*/  IMAD R0, R21, R44.reuse, RZ ;  /* 0x0000002c15007224 */ /* 0x081fe400078e02ff */
[----:B------:R-:W-:-:S04]  /*2350*/  IMAD.WIDE.U32 R40, R20, R44, R4 ;  /* 0x0000002c14287225 */ /* 0x000fc800078e0004 */
[----:B------:R-:W-:-:S04]  /*2360*/  IMAD R5, R20, R45, R0 ;  /* 0x0000002d14057224 */ /* 0x000fc800078e0200 */
[----:B------:R-:W-:Y:S01]  /*2370*/  IMAD.IADD R47, R41, 0x1, R5 ;  /* 0x00000001292f7824 */ /* 0x000fe200078e0205 */
[----:B------:R-:W-:Y:S06]  /*2380*/  @!P0 BRA `(.L_x_34) ;  /* 0x0000000400f08947 */ /* 0x000fec0003800000 */
[----:B------:R-:W0:Y:S01]  /*2390*/  LDC.64 R48, c[0x0][0x5b8] ;  /* 0x00016e00ff307b82 */ /* 0x000e220000000a00 */
[----:B------:R-:W-:-:S07]  /*23a0*/  ULDC.64 UR4, c[0x0][0x5c0] ;  /* 0x0001700000047ab9 */ /* 0x000fce0000000a00 */
[----:B------:R-:W1:Y:S08]  /*23b0*/  LDC.64 R50, c[0x0][0x5b0] ;  /* 0x00016c00ff327b82 */ /* 0x000e700000000a00 */
[----:B------:R-:W3:Y:S01]  /*23c0*/  LDC.64 R52, c[0x0][0x5a8] ;  /* 0x00016a00ff347b82 */ /* 0x000ee20000000a00 */
[-C--:B0-----:R-:W-:Y:S02]  /*23d0*/  IMAD R0, R11, R48.reuse, RZ ;  /* 0x000000300b007224 */ /* 0x081fe400078e02ff */
[----:B------:R-:W-:-:S04]  /*23e0*/  IMAD.WIDE.U32 R4, R23, R48, R6 ;  /* 0x0000003017047225 */ /* 0x000fc800078e0006 */
[----:B------:R-:W-:Y:S01]  /*23f0*/  IMAD R39, R23, R49, R0 ;  /* 0x0000003117277224 */ /* 0x000fe200078e0200 */
[----:B------:R-:W-:Y:S01]  /*2400*/  IADD3 R8, P0, R12, R4, RZ ;  /* 0x000000040c087210 */ /* 0x000fe20007f1e0ff */
[----:B-1----:R-:W-:-:S03]  /*2410*/  IMAD R0, R21, R50, RZ ;  /* 0x0000003215007224 */ /* 0x002fc600078e02ff */
[----:B------:R-:W-:Y:S01]  /*2420*/  IADD3.X R9, R13, R5, R39, P0, !PT ;  /* 0x000000050d097210 */ /* 0x000fe200007fe427 */
[----:B------:R-:W-:Y:S01]  /*2430*/  IMAD R43, R20, R51, R0 ;  /* 0x00000033142b7224 */ /* 0x000fe200078e0200 */
[----:B------:R-:W-:Y:S01]  /*2440*/  ISETP.GT.AND P0, PT, R32, RZ, PT ;  /* 0x000000ff2000720c */ /* 0x000fe20003f04270 */
[----:B------:R-:W-:-:S03]  /*2450*/  IMAD.WIDE.U32 R4, R20, R50, R8 ;  /* 0x0000003214047225 */ /* 0x000fc600078e0008 */
[----:B------:R-:W-:Y:S01]  /*2460*/  ISETP.GT.AND P2, PT, R22, RZ, P0 ;  /* 0x000000ff1600720c */ /* 0x000fe20000744270 */
[----:B------:R-:W-:Y:S01]  /*2470*/  IMAD.IADD R0, R5, 0x1, R43 ;  /* 0x0000000105007824 */ /* 0x000fe200078e022b */
[----:B---3--:R-:W-:-:S04]  /*2480*/  LEA R10, P1, R4, R52, 0x1 ;  /* 0x00000034040a7211 */ /* 0x008fc800078208ff */
[----:B------:R-:W-:-:S07]  /*2490*/  LEA.HI.X R11, R4, R53, R0, 0x1, P1 ;  /* 0x00000035040b7211 */ /* 0x000fce00008f0c00 */
[----:B------:R-:W3:Y:S01]  /*24a0*/  @P2 LDG.E.LTC128B.U16 R0, desc[UR50][R10.64] ;  /* 0x000000320a002981 */ /* 0x000ee2000c1e1520 */
[----:B------:R-:W-:Y:S01]  /*24b0*/  IMAD.WIDE.U32 R4, R20, R50, R12 ;  /* 0x0000003214047225 */ /* 0x000fe200078e000c */
[----:B------:R-:W-:Y:S02]  /*24c0*/  BSSY B1, `(.L_x_35) ;  /* 0x0000015000017945 */ /* 0x000fe40003800000 */
[----:B------:R-:W-:-:S04]  /*24d0*/  IADD3 R14, P1, R6, R4, RZ ;  /* 0x00000004060e7210 */ /* 0x000fc80007f3e0ff */
[----:B------:R-:W-:Y:S02]  /*24e0*/  IADD3.X R15, R7, R43, R5, P1, !PT ;  /* 0x0000002b070f7210 */ /* 0x000fe40000ffe405 */
[----:B------:R-:W-:Y:S01]  /*24f0*/  LEA R4, P1, R40, UR4, 0x1 ;  /* 0x0000000428047c11 */ /* 0x000fe2000f8208ff */
[----:B------:R-:W-:-:S03]  /*2500*/  IMAD.WIDE.U32 R14, R23, R48, R14 ;  /* 0x00000030170e7225 */ /* 0x000fc600078e000e */
[----:B------:R-:W-:Y:S02]  /*2510*/  LEA.HI.X R5, R40, UR5, R47, 0x1, P1 ;  /* 0x0000000528057c11 */ /* 0x000fe400088f0c2f */
[----:B------:R-:W-:Y:S02]  /*2520*/  ISETP.GT.AND P1, PT, R32, 0x1, PT ;  /* 0x000000012000780c */ /* 0x000fe40003f24270 */
[----:B------:R-:W-:Y:S02]  /*2530*/  LEA R40, P4, R14, R52, 0x1 ;  /* 0x000000340e287211 */ /* 0x000fe400078808ff */
[----:B------:R-:W-:Y:S01]  /*2540*/  ISETP.GT.AND P3, PT, R22, RZ, P1 ;  /* 0x000000ff1600720c */ /* 0x000fe20000f64270 */
[----:B---3--:R-:W-:-:S04]  /*2550*/  IMAD.U32 R3, R0, 0x10000, RZ ;  /* 0x0001000000037824 */ /* 0x008fc800078e00ff */
[----:B------:R-:W-:-:S04]  /*2560*/  FMUL R3, R3, R34 ;  /* 0x0000002203037220 */ /* 0x000fc80000400000 */
[----:B------:R-:W-:-:S05]  /*2570*/  FFMA R3, R24, R33, R3 ;  /* 0x0000002118037223 */ /* 0x000fca0000000003 */
[----:B------:R-:W-:Y:S01]  /*2580*/  F2FP.BF16.F32.PACK_AB R10, RZ, R3 ;  /* 0x00000003ff0a723e */ /* 0x000fe200000010ff */
[----:B------:R-:W-:-:S03]  /*2590*/  IMAD.IADD R3, R39, 0x1, R15 ;  /* 0x0000000127037824 */ /* 0x000fc600078e020f */
[----:B------:R-:W-:Y:S01]  /*25a0*/  PRMT R11, R10, 0x7610, R11 ;  /* 0x000076100a0b7816 */ /* 0x000fe2000000000b */
[----:B------:R-:W-:Y:S01]  /*25b0*/  IMAD.SHL.U32 R10, R50, 0x8, RZ ;  /* 0x00000008320a7824 */ /* 0x000fe200078e00ff */
[----:B------:R-:W-:-:S03]  /*25c0*/  LEA.HI.X R41, R14, R53, R3, 0x1, P4 ;  /* 0x000000350e297211 */ /* 0x000fc600020f0c03 */
[----:B------:R0:W-:Y:S02]  /*25d0*/  @P2 STG.E.U16 desc[UR50][R4.64], R11 ;  /* 0x0000000b04002986 */ /* 0x0001e4000c101532 */
[----:B0-----:R-:W-:Y:S01]  /*25e0*/  SHF.L.U64.HI R11, R50, 0x3, R51 ;  /* 0x00000003320b7819 */ /* 0x001fe20000010233 */
[----:B------:R-:W-:Y:S06]  /*25f0*/  @!P3 BRA `(.L_x_36) ;  /* 0x000000000004b947 */ /* 0x000fec0003800000 */
[----:B------:R0:W5:Y:S02]  /*2600*/  LDG.E.LTC128B.U16 R0, desc[UR50][R40.64+0x2] ;  /* 0x0000023228007981 */ /* 0x000164000c1e1520 */
.L_x_36:
[----:B------:R-:W-:Y:S05]  /*2610*/  BSYNC B1 ;  /* 0x0000000000017941 */ /* 0x000fea0003800000 */
.L_x_35:
[----:B-----5:R-:W-:Y:S01]  /*2620*/  IMAD.U32 R3, R0, 0x10000, RZ ;  /* 0x0001000000037824 */ /* 0x020fe200078e00ff */
[----:B------:R-:W-:Y:S01]  /*2630*/  ISETP.GT.AND P0, PT, R22, 0x8, P0 ;  /* 0x000000081600780c */ /* 0x000fe20000704270 */
[----:B------:R-:W-:-:S04]  /*2640*/  IMAD.WIDE.U32 R10, R20, R50, R10 ;  /* 0x00000032140a7225 */ /* 0x000fc800078e000a */
[----:B------:R-:W-:Y:S01]  /*2650*/  FMUL R14, R3, R34 ;  /* 0x00000022030e7220 */ /* 0x000fe20000400000 */
[----:B------:R-:W-:Y:S01]  /*2660*/  IMAD.IADD R43, R43, 0x1, R11 ;  /* 0x000000012b2b7824 */ /* 0x000fe200078e020b */
[----:B------:R-:W-:Y:S02]  /*2670*/  IADD3 R3, P2, R8, R10, RZ ;  /* 0x0000000a08037210 */ /* 0x000fe40007f5e0ff */
[----:B------:R-:W-:-:S03]  /*2680*/  FFMA R14, R25, R33, R14 ;  /* 0x00000021190e7223 */ /* 0x000fc6000000000e */
[----:B------:R-:W-:Y:S01]  /*2690*/  IMAD.X R20, R43, 0x1, R9, P2 ;  /* 0x000000012b147824 */ /* 0x000fe200010e0609 */
[C---:B------:R-:W-:Y:S02]  /*26a0*/  LEA R8, P2, R3.reuse, R52, 0x1 ;  /* 0x0000003403087211 */ /* 0x040fe400078408ff */
[----:B------:R-:W-:Y:S02]  /*26b0*/  F2FP.BF16.F32.PACK_AB R14, RZ, R14 ;  /* 0x0000000eff0e723e */ /* 0x000fe400000010ff */
[----:B------:R-:W-:-:S03]  /*26c0*/  LEA.HI.X R9, R3, R53, R20, 0x1, P2 ;  /* 0x0000003503097211 */ /* 0x000fc600010f0c14 */
[----:B------:R1:W-:Y:S04]  /*26d0*/  @P3 STG.E.U16 desc[UR50][R4.64+0x2], R14 ;  /* 0x0000020e04003986 */ /* 0x0003e8000c101532 */
[----:B------:R-:W3:Y:S01]  /*26e0*/  @P0 LDG.E.LTC128B.U16 R0, desc[UR50][R8.64] ;  /* 0x0000003208000981 */ /* 0x000ee2000c1e1520 */
[----:B------:R-:W-:Y:S01]  /*26f0*/  IADD3 R10, P2, P3, R6, R10, R12 ;  /* 0x0000000a060a7210 */ /* 0x000fe20007b5e00c */
[----:B------:R-:W-:Y:S01]  /*2700*/  BSSY B1, `(.L_x_37) ;  /* 0x0000011000017945 */ /* 0x000fe20003800000 */
[----:B------:R-:W-:Y:S02]  /*2710*/  ISETP.GT.AND P1, PT, R22, 0x8, P1 ;  /* 0x000000081600780c */ /* 0x000fe40000f24270 */
[----:B------:R-:W-:Y:S02]  /*2720*/  IADD3.X R11, R7, R43, R13, P2, P3 ;  /* 0x0000002b070b7210 */ /* 0x000fe400017e640d */
[----:B------:R-:W-:-:S02]  /*2730*/  SHF.L.U64.HI R7, R44, 0x4, R45 ;  /* 0x000000042c077819 */ /* 0x000fc4000001022d */
[----:B------:R-:W-:Y:S01]  /*2740*/  LEA R6, P2, R44, R4, 0x4 ;  /* 0x000000042c067211 */ /* 0x000fe200078420ff */
[----:B------:R-:W-:-:S04]  /*2750*/  IMAD.WIDE.U32 R10, R23, R48, R10 ;  /* 0x00000030170a7225 */ /* 0x000fc800078e000a */
[----:B------:R-:W-:Y:S01]  /*2760*/  IMAD.X R7, R7, 0x1, R5, P2 ;  /* 0x0000000107077824 */ /* 0x000fe200010e0605 */
[----:B------:R-:W-:Y:S01]  /*2770*/  LEA R12, P3, R10, R52, 0x1 ;  /* 0x000000340a0c7211 */ /* 0x000fe200078608ff */
[----:B------:R-:W-:-:S05]  /*2780*/  IMAD.IADD R11, R39, 0x1, R11 ;  /* 0x00000001270b7824 */ /* 0x000fca00078e020b */
[----:B------:R-:W-:Y:S01]  /*2790*/  LEA.HI.X R13, R10, R53, R11, 0x1, P3 ;  /* 0x000000350a0d7211 */ /* 0x000fe200018f0c0b */
[----:B---3--:R-:W-:-:S04]  /*27a0*/  IMAD.U32 R3, R0, 0x10000, RZ ;  /* 0x0001000000037824 */ /* 0x008fc800078e00ff */
[----:B------:R-:W-:-:S04]  /*27b0*/  FMUL R3, R3, R34 ;  /* 0x0000002203037220 */ /* 0x000fc80000400000 */
[----:B------:R-:W-:-:S05]  /*27c0*/  FFMA R3, R26, R33, R3 ;  /* 0x000000211a037223 */ /* 0x000fca0000000003 */
[----:B------:R-:W-:-:S05]  /*27d0*/  F2FP.BF16.F32.PACK_AB R3, RZ, R3 ;  /* 0x00000003ff03723e */ /* 0x000fca00000010ff */
[----:B------:R1:W-:Y:S01]  /*27e0*/  @P0 STG.E.U16 desc[UR50][R6.64], R3 ;  /* 0x0000000306000986 */ /* 0x0003e2000c101532 */
[----:B------:R-:W-:Y:S05]  /*27f0*/  @!P1 BRA `(.L_x_38) ;  /* 0x0000000000049947 */ /* 0x000fea0003800000 */
[----:B------:R3:W5:Y:S02]  /*2800*/  LDG.E.LTC128B.U16 R0, desc[UR50][R12.64+0x2] ;  /* 0x000002320c007981 */ /* 0x000764000c1e1520 */
.L_x_38:
[----:B------:R-:W-:Y:S05]  /*2810*/  BSYNC B1 ;  /* 0x0000000000017941 */ /* 0x000fea0003800000 */
.L_x_37:
[----:B-1---5:R-:W-:Y:S01]  /*2820*/  IMAD.U32 R3, R0, 0x10000, RZ ;  /* 0x0001000000037824 */ /* 0x022fe200078e00ff */
[----:B------:R-:W-:Y:S01]  /*2830*/  ISETP.GT.AND P0, PT, R32, 0x8, PT ;  /* 0x000000082000780c */ /* 0x000fe20003f04270 */
[----:B------:R-:W-:Y:S02]  /*2840*/  BSSY B1, `(.L_x_39) ;  /* 0x0000008000017945 */ /* 0x000fe40003800000 */
[----:B------:R-:W-:Y:S01]  /*2850*/  FMUL R8, R3, R34 ;  /* 0x0000002203087220 */ /* 0x000fe20000400000 */
[----:B------:R-:W-:-:S03]  /*2860*/  ISETP.GT.AND P2, PT, R22, RZ, P0 ;  /* 0x000000ff1600720c */ /* 0x000fc60000744270 */
[----:B------:R-:W-:-:S05]  /*2870*/  FFMA R8, R27, R33, R8 ;  /* 0x000000211b087223 */ /* 0x000fca0000000008 */
[----:B------:R-:W-:-:S05]  /*2880*/  F2FP.BF16.F32.PACK_AB R8, RZ, R8 ;  /* 0x00000008ff08723e */ /* 0x000fca00000010ff */
[----:B------:R1:W-:Y:S01]  /*2890*/  @P1 STG.E.U16 desc[UR50][R6.64+0x2], R8 ;  /* 0x0000020806001986 */ /* 0x0003e2000c101532 */
[----:B------:R-:W-:Y:S05]  /*28a0*/  @!P2 BRA `(.L_x_40) ;  /* 0x000000000004a947 */ /* 0x000fea0003800000 */
[----:B------:R4:W5:Y:S02]  /*28b0*/  LDG.E.LTC128B.U16 R0, desc[UR50][R40.64+0x10] ;  /* 0x0000103228007981 */ /* 0x000964000c1e1520 */
.L_x_40:
[----:B------:R-:W-:Y:S05]  /*28c0*/  BSYNC B1 ;  /* 0x0000000000017941 */ /* 0x000fea0003800000 */
.L_x_39:
[----:B-----5:R-:W-:Y:S01]  /*28d0*/  IMAD.U32 R3, R0, 0x10000, RZ ;  /* 0x0001000000037824 */ /* 0x020fe200078e00ff */
        /* <DEDUP_REMOVED lines=9> */
.L_x_42:
[----:B------:R-:W-:Y:S05]  /*2970*/  BSYNC B1 ;  /* 0x0000000000017941 */ /* 0x000fea0003800000 */
.L_x_41:
[----:B0----5:R-:W-:Y:S01]  /*2980*/  IMAD.U32 R3, R0, 0x10000, RZ ;  /* 0x0001000000037824 */ /* 0x021fe200078e00ff */
[----:B------:R-:W-:Y:S01]  /*2990*/  ISETP.GT.AND P0, PT, R22, 0x8, P0 ;  /* 0x000000081600780c */ /* 0x000fe20000704270 */
[----:B------:R-:W-:Y:S02]  /*29a0*/  BSSY B1, `(.L_x_43) ;  /* 0x0000007000017945 */ /* 0x000fe40003800000 */
[----:B-1----:R-:W-:-:S04]  /*29b0*/  FMUL R8, R3, R34 ;  /* 0x0000002203087220 */ /* 0x002fc80000400000 */
[----:B------:R-:W-:-:S05]  /*29c0*/  FFMA R8, R29, R33, R8 ;  /* 0x000000211d087223 */ /* 0x000fca0000000008 */
[----:B------:R-:W-:-:S05]  /*29d0*/  F2FP.BF16.F32.PACK_AB R8, RZ, R8 ;  /* 0x00000008ff08723e */ /* 0x000fca00000010ff */
[----:B------:R0:W-:Y:S01]  /*29e0*/  @P3 STG.E.U16 desc[UR50][R4.64+0x12], R8 ;  /* 0x0000120804003986 */ /* 0x0001e2000c101532 */
[----:B------:R-:W-:Y:S05]  /*29f0*/  @!P0 BRA `(.L_x_44) ;  /* 0x0000000000048947 */ /* 0x000fea0003800000 */
[----:B------:R1:W5:Y:S02]  /*2a00*/  LDG.E.LTC128B.U16 R0, desc[UR50][R12.64+0x10] ;  /* 0x000010320c007981 */ /* 0x000364000c1e1520 */
.L_x_44:
[----:B------:R-:W-:Y:S05]  /*2a10*/  BSYNC B1 ;  /* 0x0000000000017941 */ /* 0x000fea0003800000 */
.L_x_43:
[----:B-----5:R-:W-:Y:S01]  /*2a20*/  IMAD.U32 R3, R0, 0x10000, RZ ;  /* 0x0001000000037824 */ /* 0x020fe200078e00ff */
[----:B------:R-:W-:Y:S01]  /*2a30*/  ISETP.GT.AND P1, PT, R22, 0x8, P1 ;  /* 0x000000081600780c */ /* 0x000fe20000f24270 */
[----:B0-----:R-:W-:Y:S01]  /*2a40*/  @P0 IMAD.MOV.U32 R4, RZ, RZ, R6 ;  /* 0x000000ffff040224 */ /* 0x001fe200078e0006 */
[----:B------:R-:W-:Y:S01]  /*2a50*/  BSSY B1, `(.L_x_45) ;  /* 0x0000008000017945 */ /* 0x000fe20003800000 */
[----:B------:R-:W-:Y:S01]  /*2a60*/  FMUL R3, R3, R34 ;  /* 0x0000002203037220 */ /* 0x000fe20000400000 */
[----:B------:R-:W-:-:S03]  /*2a70*/  @P0 IMAD.MOV.U32 R5, RZ, RZ, R7 ;  /* 0x000000ffff050224 */ /* 0x000fc600078e0007 */
[----:B------:R-:W-:-:S05]  /*2a80*/  FFMA R3, R30, R33, R3 ;  /* 0x000000211e037223 */ /* 0x000fca0000000003 */
[----:B------:R-:W-:-:S05]  /*2a90*/  F2FP.BF16.F32.PACK_AB R3, RZ, R3 ;  /* 0x00000003ff03723e */ /* 0x000fca00000010ff */
[----:B------:R0:W-:Y:S01]  /*2aa0*/  @P0 STG.E.U16 desc[UR50][R4.64+0x10], R3 ;  /* 0x0000100304000986 */ /* 0x0001e2000c101532 */
[----:B------:R-:W-:Y:S05]  /*2ab0*/  @!P1 BRA `(.L_x_46) ;  /* 0x0000000000049947 */ /* 0x000fea0003800000 */
[----:B------:R0:W5:Y:S02]  /*2ac0*/  LDG.E.LTC128B.U16 R0, desc[UR50][R12.64+0x12] ;  /* 0x000012320c007981 */ /* 0x000164000c1e1520 */
.L_x_46:
[----:B------:R-:W-:Y:S05]  /*2ad0*/  BSYNC B1 ;  /* 0x0000000000017941 */ /* 0x000fea0003800000 */
.L_x_45:
[----:B------:R-:W-:Y:S05]  /*2ae0*/  @!P1 BRA `(.L_x_47) ;  /* 0x0000000000c89947 */ /* 0x000fea0003800000 */
[----:B0----5:R-:W-:-:S04]  /*2af0*/  IMAD.U32 R3, R0, 0x10000, RZ ;  /* 0x0001000000037824 */ /* 0x021fc800078e00ff */
[----:B------:R-:W-:-:S04]  /*2b00*/  FMUL R0, R3, R34 ;  /* 0x0000002203007220 */ /* 0x000fc80000400000 */
[----:B------:R-:W-:-:S05]  /*2b10*/  FFMA R0, R31, R33, R0 ;  /* 0x000000211f007223 */ /* 0x000fca0000000000 */
[----:B------:R-:W-:-:S05]  /*2b20*/  F2FP.BF16.F32.PACK_AB R0, RZ, R0 ;  /* 0x00000000ff00723e */ /* 0x000fca00000010ff */
[----:B------:R0:W-:Y:S01]  /*2b30*/  STG.E.U16 desc[UR50][R6.64+0x12], R0 ;  /* 0x0000120006007986 */ /* 0x0001e2000c101532 */
[----:B------:R-:W-:Y:S05]  /*2b40*/  BRA `(.L_x_47) ;  /* 0x0000000000b07947 */ /* 0x000fea0003800000 */
.L_x_34:
[----:B------:R-:W-:Y:S01]  /*2b50*/  ULDC.64 UR4, c[0x0][0x5c0] ;  /* 0x0001700000047ab9 */ /* 0x000fe20000000a00 */
[----:B------:R-:W-:Y:S01]  /*2b60*/  ISETP.GT.AND P0, PT, R32, RZ, PT ;  /* 0x000000ff2000720c */ /* 0x000fe20003f04270 */
[-C--:B------:R-:W-:Y:S01]  /*2b70*/  FMUL R24, R24, R33.reuse ;  /* 0x0000002118187220 */ /* 0x080fe20000400000 */
[----:B------:R-:W-:Y:S01]  /*2b80*/  LEA R4, P5, R40, UR4, 0x1 ;  /* 0x0000000428047c11 */ /* 0x000fe2000f8a08ff */
[-C--:B------:R-:W-:Y:S01]  /*2b90*/  FMUL R25, R25, R33.reuse ;  /* 0x0000002119197220 */ /* 0x080fe20000400000 */
[----:B------:R-:W-:Y:S01]  /*2ba0*/  ISETP.GT.AND P2, PT, R32, 0x1, PT ;  /* 0x000000012000780c */ /* 0x000fe20003f44270 */
[-C--:B------:R-:W-:Y:S01]  /*2bb0*/  FMUL R26, R26, R33.reuse ;  /* 0x000000211a1a7220 */ /* 0x080fe20000400000 */
[----:B------:R-:W-:Y:S01]  /*2bc0*/  ISETP.GT.AND P4, PT, R22, RZ, P0 ;  /* 0x000000ff1600720c */ /* 0x000fe20000784270 */
[-C--:B------:R-:W-:Y:S01]  /*2bd0*/  FMUL R27, R27, R33.reuse ;  /* 0x000000211b1b7220 */ /* 0x080fe20000400000 */
[----:B------:R-:W-:Y:S01]  /*2be0*/  LEA.HI.X R5, R40, UR5, R47, 0x1, P5 ;  /* 0x0000000528057c11 */ /* 0x000fe2000a8f0c2f */
[-C--:B------:R-:W-:Y:S01]  /*2bf0*/  FMUL R28, R28, R33.reuse ;  /* 0x000000211c1c7220 */ /* 0x080fe20000400000 */
[----:B------:R-:W-:Y:S01]  /*2c00*/  ISETP.GT.AND P5, PT, R22, RZ, P2 ;  /* 0x000000ff1600720c */ /* 0x000fe200017a4270 */
[-C--:B------:R-:W-:Y:S01]  /*2c10*/  FMUL R29, R29, R33.reuse ;  /* 0x000000211d1d7220 */ /* 0x080fe20000400000 */
[----:B------:R-:W-:Y:S01]  /*2c20*/  F2FP.BF16.F32.PACK_AB R24, RZ, R24 ;  /* 0x00000018ff18723e */ /* 0x000fe200000010ff */
[----:B------:R-:W-:Y:S01]  /*2c30*/  FMUL R30, R30, R33 ;  /* 0x000000211e1e7220 */ /* 0x000fe20000400000 */
[----:B------:R-:W-:Y:S01]  /*2c40*/  F2FP.BF16.F32.PACK_AB R25, RZ, R25 ;  /* 0x00000019ff19723e */ /* 0x000fe200000010ff */
[----:B------:R-:W-:Y:S01]  /*2c50*/  FMUL R31, R31, R33 ;  /* 0x000000211f1f7220 */ /* 0x000fe20000400000 */
[----:B------:R-:W-:-:S02]  /*2c60*/  SHF.L.U64.HI R45, R44, 0x4, R45 ;  /* 0x000000042c2d7819 */ /* 0x000fc4000001022d */
[C---:B------:R-:W-:Y:S01]  /*2c70*/  ISETP.GT.AND P3, PT, R32.reuse, 0x8, PT ;  /* 0x000000082000780c */ /* 0x040fe20003f64270 */
[----:B------:R-:W-:Y:S01]  /*2c80*/  @P4 STG.E.U16 desc[UR50][R4.64], R24 ;  /* 0x0000001804004986 */ /* 0x000fe2000c101532 */
[----:B------:R-:W-:Y:S02]  /*2c90*/  ISETP.GT.AND P1, PT, R32, 0x9, PT ;  /* 0x000000092000780c */ /* 0x000fe40003f24270 */
[----:B------:R-:W-:Y:S01]  /*2ca0*/  ISETP.GT.AND P0, PT, R22, 0x8, P0 ;  /* 0x000000081600780c */ /* 0x000fe20000704270 */
[----:B------:R-:W-:Y:S01]  /*2cb0*/  @P5 STG.E.U16 desc[UR50][R4.64+0x2], R25 ;  /* 0x0000021904005986 */ /* 0x000fe2000c101532 */
[----:B------:R-:W-:Y:S02]  /*2cc0*/  LEA R6, P5, R44, R4, 0x4 ;  /* 0x000000042c067211 */ /* 0x000fe400078a20ff */
[C---:B------:R-:W-:Y:S02]  /*2cd0*/  ISETP.GT.AND P2, PT, R22.reuse, 0x8, P2 ;  /* 0x000000081600780c */ /* 0x040fe40001744270 */
[C---:B------:R-:W-:Y:S01]  /*2ce0*/  ISETP.GT.AND P4, PT, R22.reuse, RZ, P3 ;  /* 0x000000ff1600720c */ /* 0x040fe20001f84270 */
[----:B------:R-:W-:Y:S01]  /*2cf0*/  IMAD.X R7, R45, 0x1, R5, P5 ;  /* 0x000000012d077824 */ /* 0x000fe200028e0605 */
[----:B------:R-:W-:-:S02]  /*2d00*/  ISETP.GT.AND P5, PT, R22, RZ, P1 ;  /* 0x000000ff1600720c */ /* 0x000fc40000fa4270 */
[C---:B------:R-:W-:Y:S02]  /*2d10*/  ISETP.GT.AND P3, PT, R22.reuse, 0x8, P3 ;  /* 0x000000081600780c */ /* 0x040fe40001f64270 */
[----:B------:R-:W-:Y:S02]  /*2d20*/  F2FP.BF16.F32.PACK_AB R26, RZ, R26 ;  /* 0x0000001aff1a723e */ /* 0x000fe400000010ff */
[----:B------:R-:W-:Y:S02]  /*2d30*/  F2FP.BF16.F32.PACK_AB R27, RZ, R27 ;  /* 0x0000001bff1b723e */ /* 0x000fe400000010ff */
[----:B------:R-:W-:Y:S01]  /*2d40*/  ISETP.GT.AND P1, PT, R22, 0x8, P1 ;  /* 0x000000081600780c */ /* 0x000fe20000f24270 */
[----:B------:R-:W-:Y:S01]  /*2d50*/  @P0 STG.E.U16 desc[UR50][R6.64], R26 ;  /* 0x0000001a06000986 */ /* 0x000fe2000c101532 */
[----:B------:R-:W-:Y:S02]  /*2d60*/  F2FP.BF16.F32.PACK_AB R28, RZ, R28 ;  /* 0x0000001cff1c723e */ /* 0x000fe400000010ff */
[----:B------:R-:W-:Y:S01]  /*2d70*/  F2FP.BF16.F32.PACK_AB R29, RZ, R29 ;  /* 0x0000001dff1d723e */ /* 0x000fe200000010ff */
[----:B------:R-:W-:Y:S01]  /*2d80*/  @P2 STG.E.U16 desc[UR50][R6.64+0x2], R27 ;  /* 0x0000021b06002986 */ /* 0x000fe2000c101532 */
[----:B------:R-:W-:-:S02]  /*2d90*/  F2FP.BF16.F32.PACK_AB R30, RZ, R30 ;  /* 0x0000001eff1e723e */ /* 0x000fc400000010ff */
[----:B------:R-:W-:Y:S01]  /*2da0*/  F2FP.BF16.F32.PACK_AB R31, RZ, R31 ;  /* 0x0000001fff1f723e */ /* 0x000fe200000010ff */
[----:B------:R-:W-:Y:S04]  /*2db0*/  @P4 STG.E.U16 desc[UR50][R4.64+0x10], R28 ;  /* 0x0000101c04004986 */ /* 0x000fe8000c101532 */
[----:B------:R0:W-:Y:S02]  /*2dc0*/  @P5 STG.E.U16 desc[UR50][R4.64+0x12], R29 ;  /* 0x0000121d04005986 */ /* 0x0001e4000c101532 */
[----:B0-----:R-:W-:Y:S02]  /*2dd0*/  @P3 IMAD.MOV.U32 R4, RZ, RZ, R6 ;  /* 0x000000ffff043224 */ /* 0x001fe400078e0006 */
[----:B------:R-:W-:-:S05]  /*2de0*/  @P3 IMAD.MOV.U32 R5, RZ, RZ, R7 ;  /* 0x000000ffff053224 */ /* 0x000fca00078e0007 */
[----:B------:R0:W-:Y:S04]  /*2df0*/  @P3 STG.E.U16 desc[UR50][R4.64+0x10], R30 ;  /* 0x0000101e04003986 */ /* 0x0001e8000c101532 */
[----:B------:R0:W-:Y:S02]  /*2e00*/  @P1 STG.E.U16 desc[UR50][R6.64+0x12], R31 ;  /* 0x0000121f06001986 */ /* 0x0001e4000c101532 */
.L_x_47:
[----:B------:R-:W-:Y:S05]  /*2e10*/  BSYNC B0 ;  /* 0x0000000000007941 */ /* 0x000fea0003800000 */
.L_x_33:
[----:B0----5:R-:W-:Y:S01]  /*2e20*/  IMAD.U32 R0, RZ, RZ, UR47 ;  /* 0x0000002fff007e24 */ /* 0x021fe2000f8e00ff */
[----:B------:R-:W-:Y:S01]  /*2e30*/  ULDC.64 UR4, c[0x0][0x650] ;  /* 0x0001940000047ab9 */ /* 0x000fe20000000a00 */
[C---:B--2---:R-:W-:Y:S02]  /*2e40*/  IMAD.WIDE.U32 R4, R2.reuse, UR36, RZ ;  /* 0x0000002402047c25 */ /* 0x044fe4000f8e00ff */
[----:B------:R0:W-:Y:S02]  /*2e50*/  SYNCS.ARRIVE.TRANS64.A1T0 RZ, [R0+UR43], RZ ;  /* 0x000000ff00ff79a7 */ /* 0x0001e4000810002b */
[----:B------:R-:W-:Y:S01]  /*2e60*/  IMAD R3, R2, UR37, RZ ;  /* 0x0000002502037c24 */ /* 0x000fe2000f8e02ff */
[----:B------:R-:W-:Y:S01]  /*2e70*/  LEA R18, P0, R4, R18, 0x1 ;  /* 0x0000001204127211 */ /* 0x000fe200078008ff */
[----:B------:R-:W-:Y:S02]  /*2e80*/  IMAD.MOV.U32 R32, RZ, RZ, -0x1 ;  /* 0xffffffffff207424 */ /* 0x000fe400078e00ff */
[----:B------:R-:W-:-:S02]  /*2e90*/  IMAD.MOV.U32 R22, RZ, RZ, -0x1 ;  /* 0xffffffffff167424 */ /* 0x000fc400078e00ff */
[----:B0-----:R-:W-:Y:S02]  /*2ea0*/  IMAD.IADD R0, R3, 0x1, R5 ;  /* 0x0000000103007824 */ /* 0x001fe400078e0205 */
[----:B------:R-:W-:-:S03]  /*2eb0*/  IMAD.MOV.U32 R23, RZ, RZ, -0x1 ;  /* 0xffffffffff177424 */ /* 0x000fc600078e00ff */
[--C-:B------:R-:W-:Y:S02]  /*2ec0*/  LEA.HI.X R17, R4, R17, R0.reuse, 0x1, P0 ;  /* 0x0000001104117211 */ /* 0x100fe400000f0c00 */
[----:B------:R-:W-:Y:S02]  /*2ed0*/  ISETP.GE.U32.AND P0, PT, R18, UR4, PT ;  /* 0x0000000412007c0c */ /* 0x000fe4000bf06070 */
[----:B------:R-:W-:Y:S02]  /*2ee0*/  PRMT R0, RZ, 0x7610, R0 ;  /* 0x00007610ff007816 */ /* 0x000fe40000000000 */
[----:B------:R-:W-:-:S13]  /*2ef0*/  ISETP.GE.U32.AND.EX P0, PT, R17, UR5, PT, P0 ;  /* 0x0000000511007c0c */ /* 0x000fda000bf06100 */
[----:B------:R-:W-:Y:S05]  /*2f00*/  @P0 BRA `(.L_x_48) ;  /* 0x00000004006c0947 */ /* 0x000fea0003800000 */
[----:B-1-3--:R-:W0:Y:S01]  /*2f10*/  S2R R12, SR_CTAID.X ;  /* 0x00000000000c7919 */ /* 0x00ae220000002500 */
[----:B------:R-:W1:Y:S01]  /*2f20*/  LDC.64 R10, c[0x0][0x628] ;  /* 0x00018a00ff0a7b82 */ /* 0x000e620000000a00 */
[----:B------:R-:W-:Y:S01]  /*2f30*/  ULDC UR4, c[0x0][0x150] ;  /* 0x0000540000047ab9 */ /* 0x000fe20000000800 */
[----:B------:R-:W-:Y:S01]  /*2f40*/  IMAD.MOV.U32 R8, RZ, RZ, R18 ;  /* 0x000000ffff087224 */ /* 0x000fe200078e0012 */
[----:B------:R-:W2:Y:S01]  /*2f50*/  S2R R22, SR_CTAID.Y ;  /* 0x0000000000167919 */ /* 0x000ea20000002600 */
[----:B------:R-:W-:-:S04]  /*2f60*/  IMAD.MOV.U32 R9, RZ, RZ, R17 ;  /* 0x000000ffff097224 */ /* 0x000fc800078e0011 */
[----:B------:R-:W3:Y:S08]  /*2f70*/  LDC R21, c[0x0][0x144] ;  /* 0x00005100ff157b82 */ /* 0x000ef00000000800 */
[----:B------:R-:W2:Y:S08]  /*2f80*/  LDC R0, c[0x0][0x630] ;  /* 0x00018c00ff007b82 */ /* 0x000eb00000000800 */
[----:B------:R-:W2:Y:S01]  /*2f90*/  LDC.64 R14, c[0x0][0x620] ;  /* 0x00018800ff0e7b82 */ /* 0x000ea20000000a00 */
[----:B-1----:R-:W-:-:S04]  /*2fa0*/  ISETP.NE.U32.AND P0, PT, R10, RZ, PT ;  /* 0x000000ff0a00720c */ /* 0x002fc80003f05070 */
[----:B------:R-:W-:Y:S02]  /*2fb0*/  ISETP.NE.AND.EX P0, PT, R11, RZ, PT, P0 ;  /* 0x000000ff0b00720c */ /* 0x000fe40003f05300 */
[----:B0-----:R-:W-:-:S05]  /*2fc0*/  I2FP.F32.U32 R3, R12 ;  /* 0x0000000c00037245 */ /* 0x001fca0000201000 */
[----:B------:R-:W-:-:S04]  /*2fd0*/  FMUL R3, R3, UR4 ;  /* 0x0000000403037c20 */ /* 0x000fc80008400000 */
[----:B------:R0:W1:Y:S02]  /*2fe0*/  F2I.U32.TRUNC.NTZ R20, R3 ;  /* 0x0000000300147305 */ /* 0x000064000020f000 */
[----:B---3--:R-:W-:Y:S05]  /*2ff0*/  @!P0 BRA `(.L_x_49) ;  /* 0x0000000000288947 */ /* 0x008fea0003800000 */
[----:B0-----:R-:W0:Y:S02]  /*3000*/  LDC R3, c[0x0][0x634] ;  /* 0x00018d00ff037b82 */ /* 0x001e240000000800 */
        /* <DEDUP_REMOVED lines=9> */
.L_x_49:
[-CC-:B--2---:R-:W-:Y:S01]  /*30a0*/  SHF.R.U64 R23, R8, R0.reuse, R9.reuse ;  /* 0x0000000008177219 */ /* 0x184fe20000001209 */
[----:B------:R-:W2:Y:S01]  /*30b0*/  LDC.64 R26, c[0x0][0x640] ;  /* 0x00019000ff1a7b82 */ /* 0x000ea20000000a00 */
[----:B------:R-:W-:Y:S01]  /*30c0*/  SHF.R.U32.HI R0, RZ, R0, R9 ;  /* 0x00000000ff007219 */ /* 0x000fe20000011609 */
[----:B------:R-:W-:Y:S01]  /*30d0*/  IMAD.MOV.U32 R4, RZ, RZ, R18 ;  /* 0x000000ffff047224 */ /* 0x000fe200078e0012 */
[----:B0-----:R-:W-:Y:S01]  /*30e0*/  IADD3 R3, P0, RZ, -R23, RZ ;  /* 0x80000017ff037210 */ /* 0x001fe20007f1e0ff */
[----:B-1----:R-:W-:Y:S01]  /*30f0*/  IMAD.MOV R20, RZ, RZ, -R20 ;  /* 0x000000ffff147224 */ /* 0x002fe200078e0a14 */
[----:B------:R-:W-:Y:S01]  /*3100*/  ULDC UR4, c[0x0][0x154] ;  /* 0x0000550000047ab9 */ /* 0x000fe20000000800 */
[----:B------:R-:W-:Y:S02]  /*3110*/  IMAD.MOV.U32 R7, RZ, RZ, 0x1 ;  /* 0x00000001ff077424 */ /* 0x000fe400078e00ff */
[----:B------:R-:W0:Y:S01]  /*3120*/  LDC R6, c[0x0][0x618] ;  /* 0x00018600ff067b82 */ /* 0x000e220000000800 */
[----:B------:R-:W-:-:S02]  /*3130*/  IMAD.X R5, RZ, RZ, ~R0, P0 ;  /* 0x000000ffff057224 */ /* 0x000fc400000e0e00 */
[----:B------:R-:W-:Y:S02]  /*3140*/  IMAD R21, R21, R20, R12 ;  /* 0x0000001415157224 */ /* 0x000fe400078e020c */
[-C--:B------:R-:W-:Y:S02]  /*3150*/  IMAD R0, R5, R14.reuse, RZ ;  /* 0x0000000e05007224 */ /* 0x080fe400078e02ff */
[----:B------:R-:W-:Y:S01]  /*3160*/  IMAD.MOV.U32 R5, RZ, RZ, R17 ;  /* 0x000000ffff057224 */ /* 0x000fe200078e0011 */
[----:B------:R-:W1:Y:S01]  /*3170*/  LDC R8, c[0x0][0x608] ;  /* 0x00018200ff087b82 */ /* 0x000e620000000800 */
[----:B------:R-:W-:-:S04]  /*3180*/  IMAD.WIDE.U32 R4, R3, R14, R4 ;  /* 0x0000000e03047225 */ /* 0x000fc800078e0004 */
[----:B------:R-:W-:-:S03]  /*3190*/  IMAD R3, R3, R15, R0 ;  /* 0x0000000f03037224 */ /* 0x000fc600078e0200 */
[----:B------:R-:W3:Y:S01]  /*31a0*/  LDC R24, c[0x0][0x658] ;  /* 0x00019600ff187b82 */ /* 0x000ee20000000800 */
[----:B------:R-:W-:Y:S01]  /*31b0*/  I2FP.F32.U32 R0, R22 ;  /* 0x0000001600007245 */ /* 0x000fe20000201000 */
[----:B------:R-:W-:Y:S01]  /*31c0*/  IMAD.IADD R3, R5, 0x1, R3 ;  /* 0x0000000105037824 */ /* 0x000fe200078e0203 */
[----:B--2---:R-:W-:Y:S01]  /*31d0*/  ISETP.NE.U32.AND P0, PT, R26, RZ, PT ;  /* 0x000000ff1a00720c */ /* 0x004fe20003f05070 */
[----:B------:R-:W-:Y:S02]  /*31e0*/  IMAD.MOV.U32 R5, RZ, RZ, -0x1 ;  /* 0xffffffffff057424 */ /* 0x000fe400078e00ff */
[----:B------:R-:W-:Y:S02]  /*31f0*/  FMUL R0, R0, UR4 ;  /* 0x0000000400007c20 */ /* 0x000fe40008400000 */
[----:B------:R-:W2:Y:S01]  /*3200*/  LDC R15, c[0x0][0x148] ;  /* 0x00005200ff0f7b82 */ /* 0x000ea20000000800 */
[----:B0-----:R-:W-:Y:S01]  /*3210*/  SHF.R.U64 R12, R4, R6, R3 ;  /* 0x00000006040c7219 */ /* 0x001fe20000001203 */
[----:B------:R0:W0:Y:S01]  /*3220*/  F2I.U32.TRUNC.NTZ R13, R0 ;  /* 0x00000000000d7305 */ /* 0x000022000020f000 */
[----:B------:R-:W-:-:S02]  /*3230*/  ISETP.NE.AND.EX P0, PT, R27, RZ, PT, P0 ;  /* 0x000000ff1b00720c */ /* 0x000fc40003f05300 */
[----:B------:R-:W-:-:S03]  /*3240*/  SHF.R.U32.HI R3, RZ, R6, R3 ;  /* 0x00000006ff037219 */ /* 0x000fc60000011603 */
[----:B------:R-:W0:Y:S01]  /*3250*/  LDC R20, c[0x0][0x600] ;  /* 0x00018000ff147b82 */ /* 0x000e220000000800 */
[-CC-:B-1----:R-:W-:Y:S02]  /*3260*/  SHF.R.U64 R10, R12, R8.reuse, R3.reuse ;  /* 0x000000080c0a7219 */ /* 0x182fe40000001203 */
[----:B------:R-:W-:-:S05]  /*3270*/  SHF.R.U32.HI R3, RZ, R8, R3 ;  /* 0x00000008ff037219 */ /* 0x000fca0000011603 */
[----:B------:R-:W1:Y:S01]  /*3280*/  LDC R28, c[0x0][0x648] ;  /* 0x00019200ff1c7b82 */ /* 0x000e620000000800 */
[-C--:B---3--:R-:W-:Y:S02]  /*3290*/  SHF.L.U32 R4, R5, R24.reuse, RZ ;  /* 0x0000001805047219 */ /* 0x088fe400000006ff */
[--C-:B------:R-:W-:Y:S02]  /*32a0*/  SHF.R.U64 R14, R10, R24, R3.reuse ;  /* 0x000000180a0e7219 */ /* 0x100fe40000001203 */
[----:B------:R-:W-:Y:S02]  /*32b0*/  LOP3.LUT R25, RZ, R4, RZ, 0x33, !PT ;  /* 0x00000004ff197212 */ /* 0x000fe400078e33ff */
[-C--:B------:R-:W-:Y:S01]  /*32c0*/  SHF.R.U32.HI R5, RZ, R24.reuse, R3 ;  /* 0x00000018ff057219 */ /* 0x080fe20000011603 */
[----:B------:R-:W3:Y:S01]  /*32d0*/  LDC R29, c[0x0][0x638] ;  /* 0x00018e00ff1d7b82 */ /* 0x000ee20000000800 */
[----:B------:R-:W-:Y:S01]  /*32e0*/  SHF.L.U32 R32, R7, R24, RZ ;  /* 0x0000001807207219 */ /* 0x000fe200000006ff */
[----:B------:R-:W-:-:S06]  /*32f0*/  IMAD.MOV.U32 R4, RZ, RZ, R14 ;  /* 0x000000ffff047224 */ /* 0x000fcc00078e000e */
[----:B------:R-:W0:Y:S01]  /*3300*/  LDC R30, c[0x0][0x610] ;  /* 0x00018400ff1e7b82 */ /* 0x000e220000000800 */
[----:B------:R-:W-:Y:S05]  /*3310*/  @!P0 BRA `(.L_x_50) ;  /* 0x0000000000288947 */ /* 0x000fea0003800000 */
[----:B------:R-:W5:Y:S02]  /*3320*/  LDC R3, c[0x0][0x64c] ;  /* 0x00019300ff037b82 */ /* 0x000f640000000800 */
[----:B-----5:R-:W-:-:S05]  /*3330*/  IADD3 R3, P0, R14, R3, RZ ;  /* 0x000000030e037210 */ /* 0x020fca0007f1e0ff */
        /* <DEDUP_REMOVED lines=8> */
.L_x_50:
[----:B------:R-:W-:Y:S01]  /*33c0*/  ISETP.NE.AND P0, PT, R19, 0x1, PT ;  /* 0x000000011300780c */ /* 0x000fe20003f05270 */
[----:B0-----:R-:W-:Y:S01]  /*33d0*/  VIADD R7, R20, 0xffffffff ;  /* 0xffffffff14077836 */ /* 0x001fe20000000000 */
[----:B-1----:R-:W-:Y:S01]  /*33e0*/  SHF.R.U64 R0, R4, R28, R5 ;  /* 0x0000001c04007219 */ /* 0x002fe20000001205 */
[----:B------:R-:W-:Y:S01]  /*33f0*/  IMAD.MOV R13, RZ, RZ, -R13 ;  /* 0x000000ffff0d7224 */ /* 0x000fe200078e0a0d */
[----:B------:R-:W-:Y:S01]  /*3400*/  LOP3.LUT R5, R10, R25, RZ, 0xc0, !PT ;  /* 0x000000190a057212 */ /* 0x000fe200078ec0ff */
[----:B------:R-:W-:Y:S02]  /*3410*/  IMAD.MOV.U32 R4, RZ, RZ, 0x1 ;  /* 0x00000001ff047424 */ /* 0x000fe400078e00ff */
[----:B------:R-:W-:Y:S02]  /*3420*/  IMAD.MOV R3, RZ, RZ, -R0 ;  /* 0x000000ffff037224 */ /* 0x000fe400078e0a00 */
[----:B------:R-:W-:Y:S01]  /*3430*/  IMAD R32, R32, R0, R5 ;  /* 0x0000000020207224 */ /* 0x000fe200078e0205 */
[----:B------:R-:W-:Y:S01]  /*3440*/  LOP3.LUT R5, R12, R7, RZ, 0xc0, !PT ;  /* 0x000000070c057212 */ /* 0x000fe200078ec0ff */
[----:B---3--:R-:W-:-:S02]  /*3450*/  IMAD R0, R3, R29, R14 ;  /* 0x0000001d03007224 */ /* 0x008fc400078e020e */
[----:B--2---:R-:W-:Y:S02]  /*3460*/  @P0 IMAD R21, R15, R13, R22 ;  /* 0x0000000d0f150224 */ /* 0x004fe400078e0216 */
[----:B------:R-:W-:Y:S01]  /*3470*/  IMAD R3, R0, R20, R5 ;  /* 0x0000001400037224 */ /* 0x000fe200078e0205 */
[----:B------:R-:W-:Y:S01]  /*3480*/  PRMT R0, R4, 0x7610, R0 ;  /* 0x0000761004007816 */ /* 0x000fe20000000000 */
[----:B------:R-:W-:-:S05]  /*3490*/  IMAD R32, R32, R30, R21 ;  /* 0x0000001e20207224 */ /* 0x000fca00078e0215 */
[----:B------:R-:W-:Y:S02]  /*34a0*/  SEL R22, R3, R32, !P0 ;  /* 0x0000002003167207 */ /* 0x000fe40004000000 */
[----:B------:R-:W-:-:S07]  /*34b0*/  SEL R32, R32, R3, !P0 ;  /* 0x0000000320207207 */ /* 0x000fce0004000000 */
.L_x_48:
[----:B------:R-:W-:Y:S02]  /*34c0*/  LOP3.LUT P0, RZ, R0, 0xff, RZ, 0xc0, !PT ;  /* 0x000000ff00ff7812 */ /* 0x000fe4000780c0ff */
[----:B------:R-:W-:-:S11]  /*34d0*/  LOP3.LUT R42, R42, 0x1, RZ, 0x3c, !PT ;  /* 0x000000012a2a7812 */ /* 0x000fd600078e3cff */
[----:B------:R-:W-:Y:S05]  /*34e0*/  @P0 BRA `(.L_x_51) ;  /* 0xffffffe000940947 */ /* 0x000fea000383ffff */
[----:B------:R-:W-:Y:S05]  /*34f0*/  EXIT ;  /* 0x000000000000794d */ /* 0x000fea0003800000 */
.L_x_14:
[----:B------:R-:W-:-:S08]  /*3500*/  ISETP.NE.AND P0, PT, R0, RZ, PT ;  /* 0x000000ff0000720c */ /* 0x000fd00003f05270 */
[----:B--2--5:R-:W0:-:S00]  /*3510*/  USETMAXREG.DEALLOC.CTAPOOL 0x28 ;  /* 0x00000028000079c8 */ /* 0x024e0000080e0500 */
[----:B------:R-:W-:Y:S05]  /*3520*/  @P0 EXIT ;  /* 0x000000000000094d */ /* 0x000fea0003800000 */
[----:B0-----:R-:W-:Y:S01]  /*3530*/  LOP3.LUT P0, RZ, R5, 0xff, RZ, 0xc0, !PT ;  /* 0x000000ff05ff7812 */ /* 0x001fe2000780c0ff */
[----:B------:R-:W-:Y:S02]  /*3540*/  IMAD.MOV.U32 R0, RZ, RZ, 0x1 ;  /* 0x00000001ff007424 */ /* 0x000fe400078e00ff */
[----:B------:R-:W-:-:S10]  /*3550*/  IMAD.MOV.U32 R8, RZ, RZ, RZ ;  /* 0x000000ffff087224 */ /* 0x000fd400078e00ff */
[----:B------:R-:W-:Y:S05]  /*3560*/  @!P0 BRA `(.L_x_52) ;  /* 0x0000000c001c8947 */ /* 0x000fea0003800000 */
[----:B------:R-:W-:Y:S01]  /*3570*/  LOP3.LUT P0, RZ, R4, 0x1f, RZ, 0xc0, !PT ;  /* 0x0000001f04ff7812 */ /* 0x000fe2000780c0ff */
[C---:B------:R-:W-:Y:S01]  /*3580*/  IMAD R5, R2.reuse, UR37, RZ ;  /* 0x0000002502057c24 */ /* 0x040fe2000f8e02ff */
[C---:B------:R-:W-:Y:S01]  /*3590*/  ISETP.NE.AND P2, PT, R3.reuse, RZ, PT ;  /* 0x000000ff0300720c */ /* 0x040fe20003f45270 */
[----:B------:R-:W-:Y:S01]  /*35a0*/  ULDC UR5, c[0x0][0x658] ;  /* 0x0001960000057ab9 */ /* 0x000fe20000000800 */
[----:B------:R-:W-:Y:S01]  /*35b0*/  ISETP.NE.OR P0, PT, R3, RZ, !P0 ;  /* 0x000000ff0300720c */ /* 0x000fe20004705670 */
[----:B------:R-:W-:Y:S01]  /*35c0*/  IMAD.WIDE.U32 R2, R2, UR36, RZ ;  /* 0x0000002402027c25 */ /* 0x000fe2000f8e00ff */
[----:B------:R-:W-:Y:S01]  /*35d0*/  UMOV UR6, 0xffffffff ;  /* 0xffffffff00067882 */ /* 0x000fe20000000000 */
[----:B------:R-:W-:Y:S01]  /*35e0*/  BSSY B0, `(.L_x_52) ;  /* 0x00000bf000007945 */ /* 0x000fe20003800000 */
[----:B------:R-:W-:Y:S01]  /*35f0*/  USHF.L.U32 UR6, UR6, UR5, URZ ;  /* 0x0000000506067299 */ /* 0x000fe2000800063f */
[----:B------:R-:W-:Y:S01]  /*3600*/  IMAD.MOV.U32 R11, RZ, RZ, 0x1 ;  /* 0x00000001ff0b7424 */ /* 0x000fe200078e00ff */
[----:B------:R-:W-:Y:S01]  /*3610*/  LOP3.LUT R9, R16, 0x2, RZ, 0xfc, !PT ;  /* 0x0000000210097812 */ /* 0x000fe200078efcff */
[----:B------:R-:W-:Y:S01]  /*3620*/  IMAD.MOV.U32 R0, RZ, RZ, 0x1 ;  /* 0x00000001ff007424 */ /* 0x000fe200078e00ff */
[----:B------:R-:W-:Y:S01]  /*3630*/  ULDC UR4, c[0x0][0x600] ;  /* 0x0001800000047ab9 */ /* 0x000fe20000000800 */
[----:B------:R-:W-:Y:S01]  /*3640*/  IMAD.MOV.U32 R8, RZ, RZ, RZ ;  /* 0x000000ffff087224 */ /* 0x000fe200078e00ff */
[----:B------:R-:W-:Y:S01]  /*3650*/  UMOV UR7, 0x1 ;  /* 0x0000000100077882 */ /* 0x000fe20000000000 */
[----:B------:R-:W-:Y:S01]  /*3660*/  IMAD.IADD R10, R5, 0x1, R3 ;  /* 0x00000001050a7824 */ /* 0x000fe200078e0203 */
[----:B------:R-:W-:-:S02]  /*3670*/  UIADD3 UR19, UR40, 0x1, URZ ;  /* 0x0000000128137890 */ /* 0x000fc4000fffe03f */
[----:B------:R-:W-:Y:S02]  /*3680*/  UIADD3 UR15, UR4, -0x1, URZ ;  /* 0xffffffff040f7890 */ /* 0x000fe4000fffe03f */
[----:B------:R-:W-:Y:S02]  /*3690*/  USHF.L.U32 UR17, UR7, UR5, URZ ;  /* 0x0000000507117299 */ /* 0x000fe4000800063f */
[----:B------:R-:W-:Y:S01]  /*36a0*/  ULOP3.LUT UR16, URZ, UR6, URZ, 0x33, !UPT ;  /* 0x000000063f107292 */ /* 0x000fe2000f8e333f */
[----:B------:R-:W-:-:S11]  /*36b0*/  ULDC.64 UR20, c[0x0][0x198] ;  /* 0x0000660000147ab9 */ /* 0x000fd60000000a00 */
.L_x_64:
[----:B------:R-:W-:-:S03]  /*36c0*/  UMOV UR4, 0xffffffff ;  /* 0xffffffff00047882 */ /* 0x000fc60000000000 */
[----:B------:R-:W-:Y:S05]  /*36d0*/  BRA.DIV UR4, `(.L_x_53) ;  /* 0x0000001a04647947 */ /* 0x000fea000b800000 */
[----:B------:R-:W-:-:S13]  /*36e0*/  ELECT P6, URZ, PT ;  /* 0x00000000003f782f */ /* 0x000fda00038c0000 */
.L_x_95:
[----:B------:R-:W0:Y:S01]  /*36f0*/  LDC R4, c[0x0][0x28c] ;  /* 0x0000a300ff047b82 */ /* 0x000e220000000800 */
[----:B------:R-:W-:Y:S01]  /*3700*/  BSSY B1, `(.L_x_54) ;  /* 0x0000037000017945 */ /* 0x000fe20003800000 */
[----:B0-----:R-:W-:-:S13]  /*3710*/  ISETP.LT.OR P6, PT, R4, 0x1, !P6 ;  /* 0x000000010400780c */ /* 0x001fda00077c1670 */
[----:B------:R-:W-:Y:S05]  /*3720*/  @P6 BRA `(.L_x_55) ;  /* 0x0000000000d06947 */ /* 0x000fea0003800000 */
[----:B------:R-:W-:Y:S02]  /*3730*/  IMAD.SHL.U32 R22, R22, 0x10, RZ ;  /* 0x0000001016167824 */ /* 0x000fe400078e00ff */
[----:B------:R-:W-:Y:S02]  /*3740*/  IMAD.SHL.U32 R32, R32, 0x40, RZ ;  /* 0x0000004020207824 */ /* 0x000fe400078e00ff */
[----:B------:R-:W-:Y:S02]  /*3750*/  IMAD.MOV.U32 R14, RZ, RZ, RZ ;  /* 0x000000ffff0e7224 */ /* 0x000fe400078e00ff */
[----:B------:R-:W-:Y:S02]  /*3760*/  IMAD.U32 R15, RZ, RZ, UR19 ;  /* 0x00000013ff0f7e24 */ /* 0x000fe4000f8e00ff */
[----:B------:R-:W-:Y:S02]  /*3770*/  IMAD.MOV.U32 R4, RZ, RZ, R0 ;  /* 0x000000ffff047224 */ /* 0x000fe400078e0000 */
[----:B------:R-:W-:-:S07]  /*3780*/  IMAD.MOV.U32 R5, RZ, RZ, R8 ;  /* 0x000000ffff057224 */ /* 0x000fce00078e0008 */
.L_x_59:
[----:B------:R-:W0:Y:S01]  /*3790*/  S2R R7, SR_CgaCtaId ;  /* 0x0000000000077919 */ /* 0x000e220000008800 */
[----:B------:R-:W-:-:S04]  /*37a0*/  MOV R6, 0x400 ;  /* 0x0000040000067802 */ /* 0x000fc80000000f00 */
[----:B0-----:R-:W-:Y:S02]  /*37b0*/  LEA R12, R7, R6, 0x18 ;  /* 0x00000006070c7211 */ /* 0x001fe400078ec0ff */
[----:B------:R-:W-:Y:S01]  /*37c0*/  SHF.L.U32 R6, R4, 0x1f, RZ ;  /* 0x0000001f04067819 */ /* 0x000fe200000006ff */
[----:B------:R-:W0:Y:S02]  /*37d0*/  @!P2 LDC R7, c[0x0][0x500] ;  /* 0x00014000ff07ab82 */ /* 0x000e240000000800 */
[----:B------:R-:W-:-:S04]  /*37e0*/  IMAD R13, R5, 0x8, R12 ;  /* 0x00000008050d7824 */ /* 0x000fc800078e020c */
[----:B------:R-:W1:Y:S02]  /*37f0*/  SYNCS.PHASECHK.TRANS64.TRYWAIT P1, [R13+URZ+0xb0], R6 ;  /* 0x0000b0060d0075a7 */ /* 0x000e64000802017f */
[----:B-1----:R-:W-:Y:S05]  /*3800*/  @!P1 BRA `(.L_x_56) ;  /* 0x0000001800389947 */ /* 0x002fea0003800000 */
.L_x_96:
[----:B-1----:R-:W-:Y:S01]  /*3810*/  PRMT R6, R9, 0x9910, RZ ;  /* 0x0000991009067816 */ /* 0x002fe200000000ff */
[----:B0-----:R0:W-:Y:S03]  /*3820*/  @!P2 SYNCS.ARRIVE.TRANS64 RZ, [R13+URZ], R7 ;  /* 0x000000070dffa9a7 */ /* 0x0011e6000800003f */
[----:B------:R-:W-:-:S13]  /*3830*/  ISETP.NE.AND P1, PT, R6, 0x2, PT ;  /* 0x000000020600780c */ /* 0x000fda0003f25270 */
[----:B0-----:R-:W-:Y:S05]  /*3840*/  @P1 BRA `(.L_x_57) ;  /* 0x0000000000041947 */ /* 0x001fea0003800000 */
[----:B------:R-:W-:Y:S01]  /*3850*/  BPT.TRAP 0x1 ;  /* 0x000000040000795c */ /* 0x000fe20000300000 */
.L_x_57:
[----:B------:R-:W-:Y:S05]  /*3860*/  @P0 BRA `(.L_x_58) ;  /* 0x0000000000040947 */ /* 0x000fea0003800000 */
[----:B------:R-:W-:Y:S01]  /*3870*/  BPT.TRAP 0x1 ;  /* 0x000000040000795c */ /* 0x000fe20000300000 */
.L_x_58:
[--C-:B------:R-:W-:Y:S01]  /*3880*/  IMAD R6, R5, 0x2000, R12.reuse ;  /* 0x0000200005067824 */ /* 0x100fe200078e020c */
[----:B------:R-:W-:Y:S01]  /*3890*/  R2UR UR9, R13 ;  /* 0x000000000d0972ca */ /* 0x000fe200000e0000 */
[----:B------:R-:W-:Y:S01]  /*38a0*/  IMAD R12, R5, 0x800, R12 ;  /* 0x00000800050c7824 */ /* 0x000fe200078e020c */
[----:B------:R-:W-:Y:S01]  /*38b0*/  UIADD3 UR4, UP0, UR20, 0xf0, URZ ;  /* 0x000000f014047890 */ /* 0x000fe2000ff1e03f */
[----:B------:R-:W-:Y:S01]  /*38c0*/  VIADD R15, R15, 0xffffffff ;  /* 0xffffffff0f0f7836 */ /* 0x000fe20000000000 */
[----:B------:R-:W-:Y:S01]  /*38d0*/  R2UR UR5, R6 ;  /* 0x00000000060572ca */ /* 0x000fe200000e0000 */
[----:B------:R-:W-:Y:S01]  /*38e0*/  UIADD3 UR22, UP1, UR20, 0x1f0, URZ ;  /* 0x000001f014167890 */ /* 0x000fe2000ff3e03f */
[----:B------:R-:W-:Y:S01]  /*38f0*/  R2UR UR8, R12 ;  /* 0x000000000c0872ca */ /* 0x000fe200000e0000 */
[----:B------:R-:W-:Y:S01]  /*3900*/  VIADD R5, R5, 0x1 ;  /* 0x0000000105057836 */ /* 0x000fe20000000000 */
[----:B------:R-:W-:Y:S01]  /*3910*/  R2UR UR11, R32 ;  /* 0x00000000200b72ca */ /* 0x000fe200000e0000 */
[----:B------:R-:W-:Y:S01]  /*3920*/  UIADD3.X UR23, URZ, UR21, URZ, UP1, !UPT ;  /* 0x000000153f177290 */ /* 0x000fe20008ffe43f */
[----:B------:R-:W-:Y:S01]  /*3930*/  R2UR UR10, R14 ;  /* 0x000000000e0a72ca */ /* 0x000fe200000e0000 */
[----:B------:R-:W-:Y:S01]  /*3940*/  UMOV UR6, 0x0 ;  /* 0x0000000000067882 */ /* 0x000fe20000000000 */
[----:B------:R-:W-:Y:S01]  /*3950*/  R2UR UR12, R23 ;  /* 0x00000000170c72ca */ /* 0x000fe200000e0000 */
[----:B------:R-:W-:Y:S01]  /*3960*/  UMOV UR7, 0x10000000 ;  /* 0x1000000000077882 */ /* 0x000fe20000000000 */
[----:B------:R-:W-:Y:S01]  /*3970*/  R2UR UR18, R22 ;  /* 0x00000000161272ca */ /* 0x000fe200000e0000 */
[----:B------:R-:W-:Y:S01]  /*3980*/  VIADD R14, R14, 0x40 ;  /* 0x000000400e0e7836 */ /* 0x000fe20000000000 */
[----:B------:R-:W-:Y:S01]  /*3990*/  ISETP.GT.AND P3, PT, R15, 0x1, PT ;  /* 0x000000010f00780c */ /* 0x000fe20003f64270 */
[----:B------:R-:W-:Y:S01]  /*39a0*/  UIADD3 UR13, UR5, 0x280, URZ ;  /* 0x00000280050d7890 */ /* 0x000fe2000fffe03f */
[----:B------:R-:W-:Y:S01]  /*39b0*/  ISETP.NE.AND P1, PT, R5, 0x16, PT ;  /* 0x000000160500780c */ /* 0x000fe20003f25270 */
[----:B------:R-:W-:-:S02]  /*39c0*/  UIADD3.X UR5, URZ, UR21, URZ, UP0, !UPT ;  /* 0x000000153f057290 */ /* 0x000fc400087fe43f */
[----:B------:R-:W-:Y:S01]  /*39d0*/  UIADD3 UR14, UR8, 0x2c280, URZ ;  /* 0x0002c280080e7890 */ /* 0x000fe2000fffe03f */
[----:B------:R-:W-:Y:S02]  /*39e0*/  SEL R7, RZ, 0x1, P1 ;  /* 0x00000001ff077807 */ /* 0x000fe40000800000 */
[----:B------:R-:W-:Y:S01]  /*39f0*/  UMOV UR8, UR13 ;  /* 0x0000000d00087c82 */ /* 0x000fe20008000000 */
[----:B------:R-:W-:Y:S02]  /*3a00*/  SEL R5, R5, RZ, P1 ;  /* 0x000000ff05057207 */ /* 0x000fe40000800000 */
[----:B------:R-:W-:Y:S01]  /*3a10*/  LOP3.LUT R4, R4, R7, RZ, 0x3c, !PT ;  /* 0x0000000704047212 */ /* 0x000fe200078e3cff */
[----:B------:R0:W-:Y:S02]  /*3a20*/  UTMALDG.3D [UR8], [UR4], desc[UR6] ;  /* 0x00000608040075b4 */ /* 0x0001e40008011000 */
[----:B0-----:R-:W-:Y:S01]  /*3a30*/  UMOV UR8, UR14 ;  /* 0x0000000e00087c82 */ /* 0x001fe20008000000 */
[----:B------:R-:W-:-:S02]  /*3a40*/  UMOV UR11, UR18 ;  /* 0x00000012000b7c82 */ /* 0x000fc40008000000 */
[----:B------:R0:W-:Y:S02]  /*3a50*/  UTMALDG.3D [UR8], [UR22], desc[UR6] ;  /* 0x00000608160075b4 */ /* 0x0001e40008011000 */
[----:B0-----:R-:W-:Y:S05]  /*3a60*/  @P3 BRA `(.L_x_59) ;  /* 0xfffffffc00483947 */ /* 0x001fea000383ffff */
.L_x_55:
[----:B------:R-:W-:Y:S05]  /*3a70*/  BSYNC B1 ;  /* 0x0000000000017941 */ /* 0x000fea0003800000 */
.L_x_54:
[----:B------:R-:W-:Y:S01]  /*3a80*/  LOP3.LUT P4, RZ, R11, 0xff, RZ, 0xc0, !PT ;  /* 0x000000ff0bff7812 */ /* 0x000fe2000788c0ff */
[----:B------:R-:W-:Y:S01]  /*3a90*/  VIADD R8, R8, UR40 ;  /* 0x0000002808087c36 */ /* 0x000fe20008000000 */
[----:B------:R-:W-:Y:S01]  /*3aa0*/  ULDC.64 UR4, c[0x0][0x650] ;  /* 0x0001940000047ab9 */ /* 0x000fe20000000a00 */
[----:B------:R-:W-:Y:S01]  /*3ab0*/  IMAD.U32 R7, RZ, RZ, UR40 ;  /* 0x00000028ff077e24 */ /* 0x000fe2000f8e00ff */
[----:B------:R-:W-:Y:S01]  /*3ac0*/  UISETP.GE.U32.AND UP0, UPT, UR40, 0x16, UPT ;  /* 0x000000162800788c */ /* 0x000fe2000bf06070 */
[----:B------:R-:W-:Y:S01]  /*3ad0*/  BSSY B1, `(.L_x_60) ;  /* 0x000006d000017945 */ /* 0x000fe20003800000 */
[----:B------:R-:W-:Y:S01]  /*3ae0*/  ISETP.GT.U32.AND P1, PT, R8, 0x15, PT ;  /* 0x000000150800780c */ /* 0x000fe20003f24070 */
[----:B------:R-:W-:Y:S01]  /*3af0*/  IMAD.MOV.U32 R32, RZ, RZ, -0x1 ;  /* 0xffffffffff207424 */ /* 0x000fe200078e00ff */
[----:B------:R-:W-:Y:S01]  /*3b00*/  PRMT R11, RZ, 0x7610, R11 ;  /* 0x00007610ff0b7816 */ /* 0x000fe2000000000b */
[----:B------:R-:W-:Y:S01]  /*3b10*/  IMAD.MOV.U32 R22, RZ, RZ, -0x1 ;  /* 0xffffffffff167424 */ /* 0x000fe200078e00ff */
[----:B------:R-:W-:Y:S01]  /*3b20*/  ISETP.LT.U32.AND P1, PT, R7, 0x16, P1 ;  /* 0x000000160700780c */ /* 0x000fe20000f21070 */
[----:B------:R-:W-:Y:S01]  /*3b30*/  IMAD.MOV.U32 R23, RZ, RZ, -0x1 ;  /* 0xffffffffff177424 */ /* 0x000fe200078e00ff */
[----:B------:R-:W-:Y:S01]  /*3b40*/  PLOP3.LUT P3, PT, PT, PT, UP0, 0x80, 0x0 ;  /* 0x000000000000781c */ /* 0x000fe20003f6f008 */
[----:B------:R-:W0:Y:S01]  /*3b50*/  @P4 S2R R5, SR_CgaCtaId ;  /* 0x0000000000054919 */ /* 0x000e220000008800 */
[----:B------:R-:W-:-:S04]  /*3b60*/  @P4 MOV R4, 0x400 ;  /* 0x0000040000044802 */ /* 0x000fc80000000f00 */
[----:B0-----:R-:W-:Y:S01]  /*3b70*/  @P4 LEA R6, R5, R4, 0x18 ;  /* 0x0000000405064211 */ /* 0x001fe200078ec0ff */
[----:B------:R-:W-:-:S03]  /*3b80*/  IMAD.WIDE.U32 R4, R8, -0x45d1745d, RZ ;  /* 0xba2e8ba308047825 */ /* 0x000fc600078e00ff */
[----:B------:R0:W-:Y:S01]  /*3b90*/  @P4 SYNCS.ARRIVE.TRANS64.A1T0 RZ, [R6+URZ+0x198], RZ ;  /* 0x000198ff06ff49a7 */ /* 0x0001e2000810003f */
[----:B------:R-:W-:Y:S02]  /*3ba0*/  IADD3 R18, P4, R18, R2, RZ ;  /* 0x0000000212127210 */ /* 0x000fe40007f9e0ff */
[----:B------:R-:W-:Y:S02]  /*3bb0*/  SHF.R.U32.HI R7, RZ, 0x4, R5 ;  /* 0x00000004ff077819 */ /* 0x000fe40000011605 */
[----:B------:R-:W-:Y:S01]  /*3bc0*/  SEL R5, RZ, 0x1, !P1 ;  /* 0x00000001ff057807 */ /* 0x000fe20004800000 */
[----:B------:R-:W-:Y:S01]  /*3bd0*/  IMAD.X R17, R17, 0x1, R10, P4 ;  /* 0x0000000111117824 */ /* 0x000fe200020e060a */
[----:B------:R-:W-:Y:S01]  /*3be0*/  ISETP.GE.U32.AND P1, PT, R18, UR4, PT ;  /* 0x0000000412007c0c */ /* 0x000fe2000bf26070 */
[----:B------:R-:W-:Y:S01]  /*3bf0*/  IMAD R8, R7, -0x16, R8 ;  /* 0xffffffea07087824 */ /* 0x000fe200078e0208 */
[----:B------:R-:W-:Y:S02]  /*3c00*/  LOP3.LUT R0, R0, R5, RZ, 0x3c, !PT ;  /* 0x0000000500007212 */ /* 0x000fe400078e3cff */
[----:B------:R-:W-:-:S02]  /*3c10*/  ISETP.GE.U32.AND.EX P1, PT, R17, UR5, PT, P1 ;  /* 0x0000000511007c0c */ /* 0x000fc4000bf26110 */
[----:B------:R-:W-:Y:S02]  /*3c20*/  @P3 LOP3.LUT R0, R0, 0x1, R7, 0x78, !PT ;  /* 0x0000000100003812 */ /* 0x000fe400078e7807 */
[----:B------:R-:W-:-:S09]  /*3c30*/  PRMT R4, RZ, 0x7610, R4 ;  /* 0x00007610ff047816 */ /* 0x000fd20000000004 */
[----:B0-----:R-:W-:Y:S05]  /*3c40*/  @P1 BRA `(.L_x_61) ;  /* 0x0000000400541947 */ /* 0x001fea0003800000 */
[----:B------:R-:W0:Y:S01]  /*3c50*/  S2R R13, SR_CTAID.X ;  /* 0x00000000000d7919 */ /* 0x000e220000002500 */
[----:B------:R-:W-:Y:S01]  /*3c60*/  ULDC.64 UR4, c[0x0][0x628] ;  /* 0x00018a0000047ab9 */ /* 0x000fe20000000a00 */
[----:B------:R-:W1:Y:S01]  /*3c70*/  LDC R14, c[0x0][0x144] ;  /* 0x00005100ff0e7b82 */ /* 0x000e620000000800 */
[----:B------:R-:W-:Y:S01]  /*3c80*/  ISETP.NE.U32.AND P1, PT, RZ, UR4, PT ;  /* 0x00000004ff007c0c */ /* 0x000fe2000bf25070 */
[----:B------:R-:W2:Y:S01]  /*3c90*/  S2R R12, SR_CTAID.Y ;  /* 0x00000000000c7919 */ /* 0x000ea20000002600 */
[----:B------:R-:W-:Y:S01]  /*3ca0*/  ULDC UR6, c[0x0][0x150] ;  /* 0x0000540000067ab9 */ /* 0x000fe20000000800 */
[----:B------:R-:W-:Y:S01]  /*3cb0*/  ULDC UR7, c[0x0][0x630] ;  /* 0x00018c0000077ab9 */ /* 0x000fe20000000800 */
[----:B------:R-:W-:Y:S01]  /*3cc0*/  ISETP.NE.AND.EX P1, PT, RZ, UR5, PT, P1 ;  /* 0x00000005ff007c0c */ /* 0x000fe2000bf25310 */
[----:B------:R-:W-:Y:S01]  /*3cd0*/  IMAD.MOV.U32 R4, RZ, RZ, R18 ;  /* 0x000000ffff047224 */ /* 0x000fe200078e0012 */
[----:B0-----:R-:W-:-:S05]  /*3ce0*/  I2FP.F32.U32 R5, R13 ;  /* 0x0000000d00057245 */ /* 0x001fca0000201000 */
[----:B------:R-:W-:Y:S01]  /*3cf0*/  FMUL R20, R5, UR6 ;  /* 0x0000000605147c20 */ /* 0x000fe20008400000 */
[----:B------:R-:W-:-:S05]  /*3d00*/  IMAD.MOV.U32 R5, RZ, RZ, R17 ;  /* 0x000000ffff057224 */ /* 0x000fca00078e0011 */
[----:B--2---:R-:W-:Y:S05]  /*3d10*/  @!P1 BRA `(.L_x_62) ;  /* 0x0000000000289947 */ /* 0x004fea0003800000 */
[----:B------:R-:W-:Y:S02]  /*3d20*/  ULDC UR6, c[0x0][0x634] ;  /* 0x00018d0000067ab9 */ /* 0x000fe40000000800 */
[----:B------:R-:W-:-:S05]  /*3d30*/  IADD3 R5, P1, R18, UR6, RZ ;  /* 0x0000000612057c10 */ /* 0x000fca000ff3e0ff */
[----:B------:R-:W-:-:S04]  /*3d40*/  IMAD.X R15, RZ, RZ, R17, P1 ;  /* 0x000000ffff0f7224 */ /* 0x000fc800008e0611 */
[----:B------:R-:W-:-:S04]  /*3d50*/  IMAD.WIDE.U32 R6, R15, UR4, RZ ;  /* 0x000000040f067c25 */ /* 0x000fc8000f8e00ff */
[----:B------:R-:W-:-:S04]  /*3d60*/  IMAD.WIDE.U32 R6, P1, R5, UR5, R6 ;  /* 0x0000000505067c25 */ /* 0x000fc8000f820006 */
[----:B------:R-:W-:-:S04]  /*3d70*/  IMAD.WIDE.U32 R4, R5, UR4, RZ ;  /* 0x0000000405047c25 */ /* 0x000fc8000f8e00ff */
[----:B------:R-:W-:Y:S01]  /*3d80*/  IMAD.MOV.U32 R4, RZ, RZ, R7 ;  /* 0x000000ffff047224 */ /* 0x000fe200078e0007 */
[----:B------:R-:W-:Y:S01]  /*3d90*/  IADD3 RZ, P3, R5, R6, RZ ;  /* 0x0000000605ff7210 */ /* 0x000fe20007f7e0ff */
[----:B------:R-:W-:-:S04]  /*3da0*/  IMAD.X R5, RZ, RZ, RZ, P1 ;  /* 0x000000ffff057224 */ /* 0x000fc800008e06ff */
[----:B------:R-:W-:-:S08]  /*3db0*/  IMAD.WIDE.U32.X R4, R15, UR5, R4, P3 ;  /* 0x000000050f047c25 */ /* 0x000fd000098e0404 */
.L_x_62:
[--C-:B------:R-:W-:Y:S01]  /*3dc0*/  SHF.R.U64 R23, R4, UR7, R5.reuse ;  /* 0x0000000704177c19 */ /* 0x100fe20008001205 */
[----:B------:R-:W0:Y:S01]  /*3dd0*/  F2I.U32.TRUNC.NTZ R20, R20 ;  /* 0x0000001400147305 */ /* 0x000e22000020f000 */
[----:B------:R-:W-:Y:S01]  /*3de0*/  SHF.R.U32.HI R4, RZ, UR7, R5 ;  /* 0x00000007ff047c19 */ /* 0x000fe20008011605 */
[----:B------:R-:W-:Y:S01]  /*3df0*/  ULDC.64 UR4, c[0x0][0x620] ;  /* 0x0001880000047ab9 */ /* 0x000fe20000000a00 */
[----:B------:R-:W-:Y:S01]  /*3e00*/  IADD3 R7, P1, RZ, -R23, RZ ;  /* 0x80000017ff077210 */ /* 0x000fe20007f3e0ff */
[----:B------:R-:W-:Y:S01]  /*3e10*/  IMAD.MOV.U32 R5, RZ, RZ, R17 ;  /* 0x000000ffff057224 */ /* 0x000fe200078e0011 */
[----:B------:R-:W-:Y:S01]  /*3e20*/  ULDC.64 UR6, c[0x0][0x640] ;  /* 0x0001900000067ab9 */ /* 0x000fe20000000a00 */
[----:B------:R-:W2:Y:S02]  /*3e30*/  LDC R21, c[0x0][0x148] ;  /* 0x00005200ff157b82 */ /* 0x000ea40000000800 */
[----:B------:R-:W-:Y:S01]  /*3e40*/  IMAD.X R4, RZ, RZ, ~R4, P1 ;  /* 0x000000ffff047224 */ /* 0x000fe200008e0e04 */
[----:B------:R-:W-:-:S03]  /*3e50*/  ISETP.NE.U32.AND P1, PT, RZ, UR6, PT ;  /* 0x00000006ff007c0c */ /* 0x000fc6000bf25070 */
[----:B------:R-:W-:Y:S01]  /*3e60*/  IMAD R6, R4, UR4, RZ ;  /* 0x0000000404067c24 */ /* 0x000fe2000f8e02ff */
[----:B------:R-:W-:Y:S01]  /*3e70*/  ISETP.NE.AND.EX P1, PT, RZ, UR7, PT, P1 ;  /* 0x00000007ff007c0c */ /* 0x000fe2000bf25310 */
[----:B------:R-:W-:-:S04]  /*3e80*/  IMAD.MOV.U32 R4, RZ, RZ, R18 ;  /* 0x000000ffff047224 */ /* 0x000fc800078e0012 */
[----:B------:R-:W-:Y:S01]  /*3e90*/  IMAD.WIDE.U32 R4, R7, UR4, R4 ;  /* 0x0000000407047c25 */ /* 0x000fe2000f8e0004 */
[----:B------:R-:W-:-:S03]  /*3ea0*/  ULDC UR4, c[0x0][0x618] ;  /* 0x0001860000047ab9 */ /* 0x000fc60000000800 */
[----:B------:R-:W-:Y:S01]  /*3eb0*/  IMAD R7, R7, UR5, R6 ;  /* 0x0000000507077c24 */ /* 0x000fe2000f8e0206 */
[----:B------:R-:W-:Y:S01]  /*3ec0*/  ULDC UR5, c[0x0][0x154] ;  /* 0x0000550000057ab9 */ /* 0x000fe20000000800 */
[----:B0-----:R-:W-:Y:S02]  /*3ed0*/  IMAD.MOV R6, RZ, RZ, -R20 ;  /* 0x000000ffff067224 */ /* 0x001fe400078e0a14 */
[----:B------:R-:W-:Y:S02]  /*3ee0*/  IMAD.IADD R5, R5, 0x1, R7 ;  /* 0x0000000105057824 */ /* 0x000fe400078e0207 */
[----:B-1----:R-:W-:Y:S01]  /*3ef0*/  IMAD R13, R14, R6, R13 ;  /* 0x000000060e0d7224 */ /* 0x002fe200078e020d */
[----:B------:R-:W-:Y:S02]  /*3f00*/  I2FP.F32.U32 R6, R12 ;  /* 0x0000000c00067245 */ /* 0x000fe40000201000 */
[--C-:B------:R-:W-:Y:S02]  /*3f10*/  SHF.R.U64 R14, R4, UR4, R5.reuse ;  /* 0x00000004040e7c19 */ /* 0x100fe40008001205 */
[----:B------:R-:W-:Y:S01]  /*3f20*/  SHF.R.U32.HI R5, RZ, UR4, R5 ;  /* 0x00000004ff057c19 */ /* 0x000fe20008011605 */
[----:B------:R-:W-:Y:S01]  /*3f30*/  FMUL R6, R6, UR5 ;  /* 0x0000000506067c20 */ /* 0x000fe20008400000 */
[----:B------:R-:W-:-:S02]  /*3f40*/  ULDC UR4, c[0x0][0x608] ;  /* 0x0001820000047ab9 */ /* 0x000fc40000000800 */
[--C-:B------:R-:W-:Y:S01]  /*3f50*/  SHF.R.U64 R20, R14, UR4, R5.reuse ;  /* 0x000000040e147c19 */ /* 0x100fe20008001205 */
[----:B------:R0:W1:Y:S01]  /*3f60*/  F2I.U32.TRUNC.NTZ R22, R6 ;  /* 0x0000000600167305 */ /* 0x000062000020f000 */
[----:B------:R-:W-:Y:S01]  /*3f70*/  SHF.R.U32.HI R5, RZ, UR4, R5 ;  /* 0x00000004ff057c19 */ /* 0x000fe20008011605 */
[----:B------:R-:W-:-:S03]  /*3f80*/  ULDC UR4, c[0x0][0x658] ;  /* 0x0001960000047ab9 */ /* 0x000fc60000000800 */
[--C-:B------:R-:W-:Y:S02]  /*3f90*/  SHF.R.U64 R15, R20, UR4, R5.reuse ;  /* 0x00000004140f7c19 */ /* 0x100fe40008001205 */
[----:B------:R-:W-:-:S03]  /*3fa0*/  SHF.R.U32.HI R25, RZ, UR4, R5 ;  /* 0x00000004ff197c19 */ /* 0x000fc60008011605 */
[----:B------:R-:W-:Y:S02]  /*3fb0*/  IMAD.MOV.U32 R4, RZ, RZ, R15 ;  /* 0x000000ffff047224 */ /* 0x000fe400078e000f */
[----:B------:R-:W-:Y:S01]  /*3fc0*/  IMAD.MOV.U32 R5, RZ, RZ, R25 ;  /* 0x000000ffff057224 */ /* 0x000fe200078e0019 */
[----:B0-----:R-:W-:Y:S06]  /*3fd0*/  @!P1 BRA `(.L_x_63) ;  /* 0x0000000000289947 */ /* 0x001fec0003800000 */
        /* <DEDUP_REMOVED lines=10> */
.L_x_63:
[----:B------:R-:W-:Y:S01]  /*4080*/  ISETP.NE.AND P1, PT, R19, 0x1, PT ;  /* 0x000000011300780c */ /* 0x000fe20003f25270 */
[----:B------:R-:W-:Y:S01]  /*4090*/  ULDC UR4, c[0x0][0x648] ;  /* 0x0001920000047ab9 */ /* 0x000fe20000000800 */
[----:B------:R-:W-:Y:S01]  /*40a0*/  LOP3.LUT R20, R20, UR16, RZ, 0xc0, !PT ;  /* 0x0000001014147c12 */ /* 0x000fe2000f8ec0ff */
[----:B-1----:R-:W-:Y:S01]  /*40b0*/  IMAD.MOV R22, RZ, RZ, -R22 ;  /* 0x000000ffff167224 */ /* 0x002fe200078e0a16 */
[----:B------:R-:W-:Y:S01]  /*40c0*/  SHF.R.U64 R5, R4, UR4, R5 ;  /* 0x0000000404057c19 */ /* 0x000fe20008001205 */
[----:B------:R-:W-:Y:S01]  /*40d0*/  ULDC UR4, c[0x0][0x638] ;  /* 0x00018e0000047ab9 */ /* 0x000fe20000000800 */
[----:B------:R-:W-:Y:S01]  /*40e0*/  LOP3.LUT R32, R14, UR15, RZ, 0xc0, !PT ;  /* 0x0000000f0e207c12 */ /* 0x000fe2000f8ec0ff */
[----:B------:R-:W-:Y:S02]  /*40f0*/  ULDC UR5, c[0x0][0x610] ;  /* 0x0001840000057ab9 */ /* 0x000fe40000000800 */
[----:B------:R-:W-:Y:S02]  /*4100*/  IMAD.MOV R4, RZ, RZ, -R5 ;  /* 0x000000ffff047224 */ /* 0x000fe400078e0a05 */
[----:B------:R-:W-:-:S02]  /*4110*/  IMAD R20, R5, UR17, R20 ;  /* 0x0000001105147c24 */ /* 0x000fc4000f8e0214 */
[----:B--2---:R-:W-:Y:S02]  /*4120*/  @P1 IMAD R13, R21, R22, R12 ;  /* 0x00000016150d1224 */ /* 0x004fe400078e020c */
[----:B------:R-:W-:Y:S01]  /*4130*/  IMAD R15, R4, UR4, R15 ;  /* 0x00000004040f7c24 */ /* 0x000fe2000f8e020f */
[----:B------:R-:W-:Y:S01]  /*4140*/  ULDC UR4, c[0x0][0x600] ;  /* 0x0001800000047ab9 */ /* 0x000fe20000000800 */
[----:B------:R-:W-:Y:S02]  /*4150*/  IMAD R13, R20, UR5, R13 ;  /* 0x00000005140d7c24 */ /* 0x000fe4000f8e020d */
[----:B------:R-:W-:Y:S02]  /*4160*/  IMAD R32, R15, UR4, R32 ;  /* 0x000000040f207c24 */ /* 0x000fe4000f8e0220 */
[----:B------:R-:W-:-:S03]  /*4170*/  IMAD.MOV.U32 R4, RZ, RZ, 0x1 ;  /* 0x00000001ff047424 */ /* 0x000fc600078e00ff */
[----:B------:R-:W-:Y:S02]  /*4180*/  SEL R22, R32, R13, !P1 ;  /* 0x0000000d20167207 */ /* 0x000fe40004800000 */
[----:B------:R-:W-:-:S07]  /*4190*/  SEL R32, R13, R32, !P1 ;  /* 0x000000200d207207 */ /* 0x000fce0004800000 */
.L_x_61:
[----:B------:R-:W-:Y:S05]  /*41a0*/  BSYNC B1 ;  /* 0x0000000000017941 */ /* 0x000fea0003800000 */
.L_x_60:
[----:B------:R-:W-:-:S13]  /*41b0*/  LOP3.LUT P1, RZ, R4, 0xff, RZ, 0xc0, !PT ;  /* 0x000000ff04ff7812 */ /* 0x000fda000782c0ff */
[----:B------:R-:W-:Y:S05]  /*41c0*/  @P1 BRA `(.L_x_64) ;  /* 0xfffffff4003c1947 */ /* 0x000fea000383ffff */
[----:B------:R-:W-:Y:S05]  /*41d0*/  BSYNC B0 ;  /* 0x0000000000007941 */ /* 0x000fea0003800000 */
.L_x_52:
[----:B------:R-:W-:-:S03]  /*41e0*/  UMOV UR4, 0xffffffff ;  /* 0xffffffff00047882 */ /* 0x000fc60000000000 */
[----:B------:R-:W-:Y:S05]  /*41f0*/  BRA.DIV UR4, `(.L_x_65) ;  /* 0x0000000e04d07947 */ /* 0x000fea000b800000 */
[----:B------:R-:W-:-:S13]  /*4200*/  ELECT P6, URZ, PT ;  /* 0x00000000003f782f */ /* 0x000fda00038c0000 */
.L_x_99:
[----:B------:R-:W-:Y:S04]  /*4210*/  BSSY B0, `(.L_x_66) ;  /* 0x00000cd000007945 */ /* 0x000fe80003800000 */
[----:B------:R-:W-:Y:S05]  /*4220*/  @!P6 BRA `(.L_x_67) ;  /* 0x0000000c002ce947 */ /* 0x000fea0003800000 */
[----:B------:R-:W-:-:S04]  /*4230*/  LOP3.LUT R16, R16, 0x2, RZ, 0xfc, !PT ;  /* 0x0000000210107812 */ /* 0x000fc800078efcff */
[----:B------:R-:W-:-:S13]  /*4240*/  ISETP.NE.AND P0, PT, R16, 0x3, PT ;  /* 0x000000031000780c */ /* 0x000fda0003f05270 */
[----:B------:R-:W-:Y:S05]  /*4250*/  @!P0 BRA `(.L_x_68) ;  /* 0x0000000000048947 */ /* 0x000fea0003800000 */
[----:B------:R-:W-:Y:S01]  /*4260*/  BPT.TRAP 0x1 ;  /* 0x000000040000795c */ /* 0x000fe20000300000 */
.L_x_68:
[----:B------:R-:W0:Y:S01]  /*4270*/  S2R R3, SR_CgaCtaId ;  /* 0x0000000000037919 */ /* 0x000e220000008800 */
[----:B------:R-:W-:-:S04]  /*4280*/  MOV R2, 0x400 ;  /* 0x0000040000027802 */ /* 0x000fc80000000f00 */
[----:B0-----:R-:W-:Y:S02]  /*4290*/  LEA R3, R3, R2, 0x18 ;  /* 0x0000000203037211 */ /* 0x001fe400078ec0ff */
[----:B------:R-:W-:-:S03]  /*42a0*/  SHF.L.U32 R2, R0, 0x1f, RZ ;  /* 0x0000001f00027819 */ /* 0x000fc600000006ff */
[----:B------:R-:W-:-:S04]  /*42b0*/  VIADD R3, R3, 0xb0 ;  /* 0x000000b003037836 */ /* 0x000fc80000000000 */
[C---:B------:R-:W-:Y:S02]  /*42c0*/  IMAD R7, R8.reuse, 0x8, R3 ;  /* 0x0000000808077824 */ /* 0x040fe400078e0203 */
[----:B------:R-:W-:Y:S02]  /*42d0*/  VIADD R8, R8, 0x1 ;  /* 0x0000000108087836 */ /* 0x000fe40000000000 */
[----:B------:R-:W0:Y:S03]  /*42e0*/  SYNCS.PHASECHK.TRANS64.TRYWAIT P0, [R7+URZ], R2 ;  /* 0x00000002070075a7 */ /* 0x000e26000800017f */
[----:B------:R-:W-:-:S04]  /*42f0*/  ISETP.NE.AND P1, PT, R8, 0x16, PT ;  /* 0x000000160800780c */ /* 0x000fc80003f25270 */
[----:B------:R-:W-:Y:S02]  /*4300*/  SEL R5, RZ, 0x1, P1 ;  /* 0x00000001ff057807 */ /* 0x000fe40000800000 */
[----:B------:R-:W-:Y:S02]  /*4310*/  SEL R8, R8, RZ, P1 ;  /* 0x000000ff08087207 */ /* 0x000fe40000800000 */
[----:B------:R-:W-:-:S03]  /*4320*/  LOP3.LUT R5, R0, R5, RZ, 0x3c, !PT ;  /* 0x0000000500057212 */ /* 0x000fc600078e3cff */
[----:B------:R-:W-:Y:S01]  /*4330*/  IMAD R9, R8, 0x8, R3 ;  /* 0x0000000808097824 */ /* 0x000fe200078e0203 */
[----:B------:R-:W-:Y:S01]  /*4340*/  SHF.L.U32 R4, R5, 0x1f, RZ ;  /* 0x0000001f05047819 */ /* 0x000fe200000006ff */
[----:B0-----:R-:W-:Y:S06]  /*4350*/  @!P0 BRA `(.L_x_69) ;  /* 0x0000000c00988947 */ /* 0x001fec0003800000 */
.L_x_100:
[----:B------:R-:W1:Y:S01]  /*4360*/  SYNCS.PHASECHK.TRANS64.TRYWAIT P0, [R9+URZ], R4 ;  /* 0x00000004090075a7 */ /* 0x000e62000800017f */
[----:B------:R-:W-:-:S05]  /*4370*/  VIADD R0, R8, 0x1 ;  /* 0x0000000108007836 */ /* 0x000fca0000000000 */
[----:B------:R-:W-:-:S04]  /*4380*/  ISETP.NE.AND P1, PT, R0, 0x16, PT ;  /* 0x000000160000780c */ /* 0x000fc80003f25270 */
[----:B0-----:R-:W-:Y:S02]  /*4390*/  SEL R2, RZ, 0x1, P1 ;  /* 0x00000001ff027807 */ /* 0x001fe40000800000 */
[----:B------:R-:W-:Y:S02]  /*43a0*/  SEL R0, R0, RZ, P1 ;  /* 0x000000ff00007207 */ /* 0x000fe40000800000 */
[----:B------:R-:W-:-:S03]  /*43b0*/  LOP3.LUT R7, R5, R2, RZ, 0x3c, !PT ;  /* 0x0000000205077212 */ /* 0x000fc600078e3cff */
[----:B------:R-:W-:Y:S01]  /*43c0*/  IMAD R6, R0, 0x8, R3 ;  /* 0x0000000800067824 */ /* 0x000fe200078e0203 */
[----:B------:R-:W-:Y:S01]  /*43d0*/  SHF.L.U32 R5, R7, 0x1f, RZ ;  /* 0x0000001f07057819 */ /* 0x000fe200000006ff */
[----:B-1----:R-:W-:Y:S06]  /*43e0*/  @!P0 BRA `(.L_x_70) ;  /* 0x0000000c00888947 */ /* 0x002fec0003800000 */
.L_x_101:
[----:B------:R-:W1:Y:S01]  /*43f0*/  SYNCS.PHASECHK.TRANS64.TRYWAIT P0, [R6+URZ], R5 ;  /* 0x00000005060075a7 */ /* 0x000e62000800017f */
[----:B------:R-:W-:-:S05]  /*4400*/  VIADD R0, R0, 0x1 ;  /* 0x0000000100007836 */ /* 0x000fca0000000000 */
[----:B------:R-:W-:-:S04]  /*4410*/  ISETP.NE.AND P1, PT, R0, 0x16, PT ;  /* 0x000000160000780c */ /* 0x000fc80003f25270 */
[----:B------:R-:W-:Y:S02]  /*4420*/  SEL R2, RZ, 0x1, P1 ;  /* 0x00000001ff027807 */ /* 0x000fe40000800000 */
[----:B------:R-:W-:Y:S02]  /*4430*/  SEL R0, R0, RZ, P1 ;  /* 0x000000ff00007207 */ /* 0x000fe40000800000 */
[----:B------:R-:W-:-:S03]  /*4440*/  LOP3.LUT R7, R7, R2, RZ, 0x3c, !PT ;  /* 0x0000000207077212 */ /* 0x000fc600078e3cff */
[----:B0-----:R-:W-:Y:S01]  /*4450*/  IMAD R9, R0, 0x8, R3 ;  /* 0x0000000800097824 */ /* 0x001fe200078e0203 */
[----:B------:R-:W-:Y:S01]  /*4460*/  SHF.L.U32 R4, R7, 0x1f, RZ ;  /* 0x0000001f07047819 */ /* 0x000fe200000006ff */
[----:B-1----:R-:W-:Y:S06]  /*4470*/  @!P0 BRA `(.L_x_71) ;  /* 0x0000000c00788947 */ /* 0x002fec0003800000 */
.L_x_102:
        /* <DEDUP_REMOVED lines=9> */
.L_x_103:
        /* <DEDUP_REMOVED lines=9> */
.L_x_104:
        /* <DEDUP_REMOVED lines=9> */
.L_x_105:
        /* <DEDUP_REMOVED lines=9> */
.L_x_106:
        /* <DEDUP_REMOVED lines=9> */
.L_x_107:
        /* <DEDUP_REMOVED lines=9> */
.L_x_108:
        /* <DEDUP_REMOVED lines=9> */
.L_x_109:
        /* <DEDUP_REMOVED lines=9> */
.L_x_110:
        /* <DEDUP_REMOVED lines=9> */
.L_x_111:
        /* <DEDUP_REMOVED lines=9> */
.L_x_112:
        /* <DEDUP_REMOVED lines=9> */
.L_x_113:
        /* <DEDUP_REMOVED lines=9> */
.L_x_114:
        /* <DEDUP_REMOVED lines=9> */
.L_x_115:
        /* <DEDUP_REMOVED lines=9> */
.L_x_116:
        /* <DEDUP_REMOVED lines=9> */
.L_x_117:
        /* <DEDUP_REMOVED lines=9> */
.L_x_118:
        /* <DEDUP_REMOVED lines=9> */
.L_x_119:
[----:B------:R-:W1:Y:S01]  /*4e10*/  SYNCS.PHASECHK.TRANS64.TRYWAIT P0, [R6+URZ], R5 ;  /* 0x00000005060075a7 */ /* 0x000e62000800017f */
[----:B------:R-:W-:-:S05]  /*4e20*/  VIADD R0, R0, 0x1 ;  /* 0x0000000100007836 */ /* 0x000fca0000000000 */
[----:B------:R-:W-:-:S04]  /*4e30*/  ISETP.NE.AND P1, PT, R0, 0x16, PT ;  /* 0x000000160000780c */ /* 0x000fc80003f25270 */
[----:B------:R-:W-:Y:S02]  /*4e40*/  SEL R2, RZ, 0x1, P1 ;  /* 0x00000001ff027807 */ /* 0x000fe40000800000 */
[----:B------:R-:W-:Y:S02]  /*4e50*/  SEL R0, R0, RZ, P1 ;  /* 0x000000ff00007207 */ /* 0x000fe40000800000 */
[----:B------:R-:W-:Y:S01]  /*4e60*/  LOP3.LUT R2, R7, R2, RZ, 0x3c, !PT ;  /* 0x0000000207027212 */ /* 0x000fe200078e3cff */
[----:B-1----:R-:W-:Y:S06]  /*4e70*/  @!P0 BRA `(.L_x_89) ;  /* 0x0000000800608947 */ /* 0x002fec0003800000 */
.L_x_120:
[----:B------:R-:W-:Y:S01]  /*4e80*/  IMAD R3, R0, 0x8, R3 ;  /* 0x0000000800037824 */ /* 0x000fe200078e0203 */
[----:B------:R-:W-:-:S07]  /*4e90*/  SHF.L.U32 R0, R2, 0x1f, RZ ;  /* 0x0000001f02007819 */ /* 0x000fce00000006ff */
.L_x_90:
[----:B--2---:R2:W3:Y:S02]  /*4ea0*/  SYNCS.PHASECHK.TRANS64.TRYWAIT P0, [R3+URZ], R0 ;  /* 0x00000000030075a7 */ /* 0x0044e4000800017f */
[----:B---3--:R-:W-:Y:S05]  /*4eb0*/  @!P0 NANOSLEEP.SYNCS 0x989680 ;  /* 0x009896800000895d */ /* 0x008fea0003900000 */
[----:B------:R-:W3:Y:S02]  /*4ec0*/  @!P0 SYNCS.PHASECHK.TRANS64 P0, [R3+URZ], R0 ;  /* 0x00000000030085a7 */ /* 0x000ee4000800007f */
[----:B---3--:R-:W-:Y:S05]  /*4ed0*/  @!P0 BRA `(.L_x_90) ;  /* 0xfffffffc00f08947 */ /* 0x008fea000383ffff */
.L_x_67:
[----:B------:R-:W-:Y:S05]  /*4ee0*/  BSYNC B0 ;  /* 0x0000000000007941 */ /* 0x000fea0003800000 */
.L_x_66:
[----:B------:R-:W-:Y:S05]  /*4ef0*/  EXIT ;  /* 0x000000000000794d */ /* 0x000fea0003800000 */
.L_x_16:
[----:B0-----:R-:W-:-:S04]  /*4f00*/  IMAD.U32 R3, RZ, RZ, UR45 ;  /* 0x0000002dff037e24 */ /* 0x001fc8000f8e00ff */
[----:B------:R0:W1:Y:S03]  /*4f10*/  SYNCS.PHASECHK.TRANS64.TRYWAIT P0, [R3+URZ+-0x8], R0 ;  /* 0xfffff800030075a7 */ /* 0x000066000800017f */
[----:B-1----:R-:W-:Y:S05]  /*4f20*/  @!P0 NANOSLEEP.SYNCS 0x989680 ;  /* 0x009896800000895d */ /* 0x002fea0003900000 */
[----:B------:R-:W1:Y:S02]  /*4f30*/  @!P0 SYNCS.PHASECHK.TRANS64 P0, [R3+URZ+-0x8], R0 ;  /* 0xfffff800030085a7 */ /* 0x000e64000800007f */
[----:B-1----:R-:W-:Y:S05]  /*4f40*/  @!P0 BRA `(.L_x_16) ;  /* 0xfffffffc00ec8947 */ /* 0x002fea000383ffff */
[----:B------:R-:W-:Y:S05]  /*4f50*/  BRA `(.L_x_91) ;  /* 0xffffffc8000c7947 */ /* 0x000fea000383ffff */
.L_x_21:
[----:B-1----:R1:W3:Y:S02]  /*4f60*/  SYNCS.PHASECHK.TRANS64.TRYWAIT P1, [R3+URZ], R0 ;  /* 0x00000000030075a7 */ /* 0x0022e4000802017f */
[----:B---3--:R-:W-:Y:S05]  /*4f70*/  @!P1 NANOSLEEP.SYNCS 0x989680 ;  /* 0x009896800000995d */ /* 0x008fea0003900000 */
[----:B------:R-:W3:Y:S02]  /*4f80*/  @!P1 SYNCS.PHASECHK.TRANS64 P1, [R3+URZ], R0 ;  /* 0x00000000030095a7 */ /* 0x000ee4000802007f */
[----:B---3--:R-:W-:Y:S05]  /*4f90*/  @!P1 BRA `(.L_x_21) ;  /* 0xfffffffc00f09947 */ /* 0x008fea000383ffff */
[----:B------:R-:W-:Y:S05]  /*4fa0*/  BRA `(.L_x_20) ;  /* 0xffffffc800707947 */ /* 0x000fea000383ffff */
.L_x_26:
[----:B-1----:R-:W-:-:S04]  /*4fb0*/  IMAD.U32 R4, RZ, RZ, UR4 ;  /* 0x00000004ff047e24 */ /* 0x002fc8000f8e00ff */
[----:B------:R1:W3:Y:S03]  /*4fc0*/  SYNCS.PHASECHK.TRANS64.TRYWAIT P1, [R4+URZ], R3 ;  /* 0x00000003040075a7 */ /* 0x0002e6000802017f */
[----:B---3--:R-:W-:Y:S05]  /*4fd0*/  @!P1 NANOSLEEP.SYNCS 0x989680 ;  /* 0x009896800000995d */ /* 0x008fea0003900000 */
[----:B------:R-:W3:Y:S02]  /*4fe0*/  @!P1 SYNCS.PHASECHK.TRANS64 P1, [R4+URZ], R3 ;  /* 0x00000003040095a7 */ /* 0x000ee4000802007f */
[----:B---3--:R-:W-:Y:S05]  /*4ff0*/  @!P1 BRA `(.L_x_26) ;  /* 0xfffffffc00ec9947 */ /* 0x008fea000383ffff */
[----:B------:R-:W-:Y:S05]  /*5000*/  BRA `(.L_x_25) ;  /* 0xffffffcc00287947 */ /* 0x000fea000383ffff */
.L_x_32:
[----:B0-----:R-:W-:-:S04]  /*5010*/  IMAD.U32 R3, RZ, RZ, UR45 ;  /* 0x0000002dff037e24 */ /* 0x001fc8000f8e00ff */
[----:B------:R0:W1:Y:S03]  /*5020*/  SYNCS.PHASECHK.TRANS64.TRYWAIT P0, [R3+URZ+0x8], R0 ;  /* 0x00000800030075a7 */ /* 0x000066000800017f */
[----:B-1----:R-:W-:Y:S05]  /*5030*/  @!P0 NANOSLEEP.SYNCS 0x989680 ;  /* 0x009896800000895d */ /* 0x002fea0003900000 */
[----:B------:R-:W1:Y:S02]  /*5040*/  @!P0 SYNCS.PHASECHK.TRANS64 P0, [R3+URZ+0x8], R0 ;  /* 0x00000800030085a7 */ /* 0x000e64000800007f */
[----:B-1----:R-:W-:Y:S05]  /*5050*/  @!P0 BRA `(.L_x_32) ;  /* 0xfffffffc00ec8947 */ /* 0x002fea000383ffff */
[----:B------:R-:W-:Y:S05]  /*5060*/  BRA `(.L_x_92) ;  /* 0xffffffd000607947 */ /* 0x000fea000383ffff */
.L_x_53:
[----:B------:R-:W-:Y:S01]  /*5070*/  BSSY B1, `(.L_x_93) ;  /* 0x0000006000017945 */ /* 0x000fe20003800000 */
[----:B------:R-:W-:-:S07]  /*5080*/  IMAD.MOV.U32 R15, RZ, RZ, -0x1 ;  /* 0xffffffffff0f7424 */ /* 0x000fce00078e00ff */
[----:B------:R-:W-:Y:S05]  /*5090*/  WARPSYNC.COLLECTIVE R15, `(.L_x_94) ;  /* 0x000000000f0c7348 */ /* 0x000fea0003c00000 */
[----:B------:R-:W-:Y:S02]  /*50a0*/  ELECT P6, UR62, PT ;  /* 0x00000000003e782f */ /* 0x000fe400038c0000 */
[----:B------:R-:W-:Y:S01]  /*50b0*/  MOV R14, UR62 ;  /* 0x0000003e000e7c02 */ /* 0x000fe20008000f00 */
[----:B------:R-:W-:Y:S10]  /*50c0*/  ENDCOLLECTIVE ;  /* 0x000000000000791b */ /* 0x000ff40003800000 */
.L_x_94:
[----:B------:R-:W-:Y:S05]  /*50d0*/  BSYNC B1 ;  /* 0x0000000000017941 */ /* 0x000fea0003800000 */
.L_x_93:
[----:B------:R-:W-:Y:S05]  /*50e0*/  BRA `(.L_x_95) ;  /* 0xffffffe400807947 */ /* 0x000fea000383ffff */
.L_x_56:
[----:B-1----:R1:W2:Y:S02]  /*50f0*/  SYNCS.PHASECHK.TRANS64.TRYWAIT P1, [R13+URZ+0xb0], R6 ;  /* 0x0000b0060d0075a7 */ /* 0x0022a4000802017f */
[----:B--2---:R-:W-:Y:S05]  /*5100*/  @!P1 NANOSLEEP.SYNCS 0x989680 ;  /* 0x009896800000995d */ /* 0x004fea0003900000 */
[----:B------:R-:W2:Y:S02]  /*5110*/  @!P1 SYNCS.PHASECHK.TRANS64 P1, [R13+URZ+0xb0], R6 ;  /* 0x0000b0060d0095a7 */ /* 0x000ea4000802007f */
[----:B--2---:R-:W-:Y:S05]  /*5120*/  @!P1 BRA `(.L_x_56) ;  /* 0xfffffffc00f09947 */ /* 0x004fea000383ffff */
[----:B------:R-:W-:Y:S05]  /*5130*/  BRA `(.L_x_96) ;  /* 0xffffffe400b47947 */ /* 0x000fea000383ffff */
.L_x_65:
[----:B------:R-:W-:Y:S01]  /*5140*/  BSSY B0, `(.L_x_97) ;  /* 0x0000006000007945 */ /* 0x000fe20003800000 */
[----:B------:R-:W-:-:S07]  /*5150*/  IMAD.MOV.U32 R15, RZ, RZ, -0x1 ;  /* 0xffffffffff0f7424 */ /* 0x000fce00078e00ff */
[----:B------:R-:W-:Y:S05]  /*5160*/  WARPSYNC.COLLECTIVE R15, `(.L_x_98) ;  /* 0x000000000f0c7348 */ /* 0x000fea0003c00000 */
[----:B------:R-:W-:Y:S02]  /*5170*/  ELECT P6, UR62, PT ;  /* 0x00000000003e782f */ /* 0x000fe400038c0000 */
[----:B------:R-:W-:Y:S01]  /*5180*/  MOV R14, UR62 ;  /* 0x0000003e000e7c02 */ /* 0x000fe20008000f00 */
[----:B------:R-:W-:Y:S10]  /*5190*/  ENDCOLLECTIVE ;  /* 0x000000000000791b */ /* 0x000ff40003800000 */
.L_x_98:
[----:B------:R-:W-:Y:S05]  /*51a0*/  BSYNC B0 ;  /* 0x0000000000007941 */ /* 0x000fea0003800000 */
.L_x_97:
[----:B------:R-:W-:Y:S05]  /*51b0*/  BRA `(.L_x_99) ;  /* 0xfffffff000147947 */ /* 0x000fea000383ffff */
.L_x_69:
[----:B0-----:R0:W1:Y:S02]  /*51c0*/  SYNCS.PHASECHK.TRANS64.TRYWAIT P0, [R7+URZ], R2 ;  /* 0x00000002070075a7 */ /* 0x001064000800017f */
[----:B-1----:R-:W-:Y:S05]  /*51d0*/  @!P0 NANOSLEEP.SYNCS 0x989680 ;  /* 0x009896800000895d */ /* 0x002fea0003900000 */
[----:B------:R-:W1:Y:S02]  /*51e0*/  @!P0 SYNCS.PHASECHK.TRANS64 P0, [R7+URZ], R2 ;  /* 0x00000002070085a7 */ /* 0x000e64000800007f */
[----:B-1----:R-:W-:Y:S05]  /*51f0*/  @!P0 BRA `(.L_x_69) ;  /* 0xfffffffc00f08947 */ /* 0x002fea000383ffff */
[----:B------:R-:W-:Y:S05]  /*5200*/  BRA `(.L_x_100) ;  /* 0xfffffff000547947 */ /* 0x000fea000383ffff */
.L_x_70:
[----:B0-----:R0:W1:Y:S02]  /*5210*/  SYNCS.PHASECHK.TRANS64.TRYWAIT P0, [R9+URZ], R4 ;  /* 0x00000004090075a7 */ /* 0x001064000800017f */
[----:B-1----:R-:W-:Y:S05]  /*5220*/  @!P0 NANOSLEEP.SYNCS 0x989680 ;  /* 0x009896800000895d */ /* 0x002fea0003900000 */
[----:B------:R-:W1:Y:S02]  /*5230*/  @!P0 SYNCS.PHASECHK.TRANS64 P0, [R9+URZ], R4 ;  /* 0x00000004090085a7 */ /* 0x000e64000800007f */
[----:B-1----:R-:W-:Y:S05]  /*5240*/  @!P0 BRA `(.L_x_70) ;  /* 0xfffffffc00f08947 */ /* 0x002fea000383ffff */
[----:B------:R-:W-:Y:S05]  /*5250*/  BRA `(.L_x_101) ;  /* 0xfffffff000647947 */ /* 0x000fea000383ffff */
.L_x_71:
[----:B0-----:R0:W1:Y:S02]  /*5260*/  SYNCS.PHASECHK.TRANS64.TRYWAIT P0, [R6+URZ], R5 ;  /* 0x00000005060075a7 */ /* 0x001064000800017f */
[----:B-1----:R-:W-:Y:S05]  /*5270*/  @!P0 NANOSLEEP.SYNCS 0x989680 ;  /* 0x009896800000895d */ /* 0x002fea0003900000 */
[----:B------:R-:W1:Y:S02]  /*5280*/  @!P0 SYNCS.PHASECHK.TRANS64 P0, [R6+URZ], R5 ;  /* 0x00000005060085a7 */ /* 0x000e64000800007f */
[----:B-1----:R-:W-:Y:S05]  /*5290*/  @!P0 BRA `(.L_x_71) ;  /* 0xfffffffc00f08947 */ /* 0x002fea000383ffff */
[----:B------:R-:W-:Y:S05]  /*52a0*/  BRA `(.L_x_102) ;  /* 0xfffffff000747947 */ /* 0x000fea000383ffff */
.L_x_72:
[----:B0-----:R0:W1:Y:S02]  /*52b0*/  SYNCS.PHASECHK.TRANS64.TRYWAIT P0, [R9+URZ], R4 ;  /* 0x00000004090075a7 */ /* 0x001064000800017f */
[----:B-1----:R-:W-:Y:S05]  /*52c0*/  @!P0 NANOSLEEP.SYNCS 0x989680 ;  /* 0x009896800000895d */ /* 0x002fea0003900000 */
[----:B------:R-:W1:Y:S02]  /*52d0*/  @!P0 SYNCS.PHASECHK.TRANS64 P0, [R9+URZ], R4 ;  /* 0x00000004090085a7 */ /* 0x000e64000800007f */
[----:B-1----:R-:W-:Y:S05]  /*52e0*/  @!P0 BRA `(.L_x_72) ;  /* 0xfffffffc00f08947 */ /* 0x002fea000383ffff */
[----:B------:R-:W-:Y:S05]  /*52f0*/  BRA `(.L_x_103) ;  /* 0xfffffff000847947 */ /* 0x000fea000383ffff */
.L_x_73:
[----:B0-----:R0:W1:Y:S02]  /*5300*/  SYNCS.PHASECHK.TRANS64.TRYWAIT P0, [R6+URZ], R5 ;  /* 0x00000005060075a7 */ /* 0x001064000800017f */
[----:B-1----:R-:W-:Y:S05]  /*5310*/  @!P0 NANOSLEEP.SYNCS 0x989680 ;  /* 0x009896800000895d */ /* 0x002fea0003900000 */
[----:B------:R-:W1:Y:S02]  /*5320*/  @!P0 SYNCS.PHASECHK.TRANS64 P0, [R6+URZ], R5 ;  /* 0x00000005060085a7 */ /* 0x000e64000800007f */
[----:B-1----:R-:W-:Y:S05]  /*5330*/  @!P0 BRA `(.L_x_73) ;  /* 0xfffffffc00f08947 */ /* 0x002fea000383ffff */
[----:B------:R-:W-:Y:S05]  /*5340*/  BRA `(.L_x_104) ;  /* 0xfffffff000947947 */ /* 0x000fea000383ffff */
.L_x_74:
[----:B0-----:R0:W1:Y:S02]  /*5350*/  SYNCS.PHASECHK.TRANS64.TRYWAIT P0, [R9+URZ], R4 ;  /* 0x00000004090075a7 */ /* 0x001064000800017f */
[----:B-1----:R-:W-:Y:S05]  /*5360*/  @!P0 NANOSLEEP.SYNCS 0x989680 ;  /* 0x009896800000895d */ /* 0x002fea0003900000 */
[----:B------:R-:W1:Y:S02]  /*5370*/  @!P0 SYNCS.PHASECHK.TRANS64 P0, [R9+URZ], R4 ;  /* 0x00000004090085a7 */ /* 0x000e64000800007f */
[----:B-1----:R-:W-:Y:S05]  /*5380*/  @!P0 BRA `(.L_x_74) ;  /* 0xfffffffc00f08947 */ /* 0x002fea000383ffff */
[----:B------:R-:W-:Y:S05]  /*5390*/  BRA `(.L_x_105) ;  /* 0xfffffff000a47947 */ /* 0x000fea000383ffff */
.L_x_75:
[----:B0-----:R0:W1:Y:S02]  /*53a0*/  SYNCS.PHASECHK.TRANS64.TRYWAIT P0, [R6+URZ], R5 ;  /* 0x00000005060075a7 */ /* 0x001064000800017f */
[----:B-1----:R-:W-:Y:S05]  /*53b0*/  @!P0 NANOSLEEP.SYNCS 0x989680 ;  /* 0x009896800000895d */ /* 0x002fea0003900000 */
[----:B------:R-:W1:Y:S02]  /*53c0*/  @!P0 SYNCS.PHASECHK.TRANS64 P0, [R6+URZ], R5 ;  /* 0x00000005060085a7 */ /* 0x000e64000800007f */
[----:B-1----:R-:W-:Y:S05]  /*53d0*/  @!P0 BRA `(.L_x_75) ;  /* 0xfffffffc00f08947 */ /* 0x002fea000383ffff */
[----:B------:R-:W-:Y:S05]  /*53e0*/  BRA `(.L_x_106) ;  /* 0xfffffff000b47947 */ /* 0x000fea000383ffff */
.L_x_76:
[----:B0-----:R0:W1:Y:S02]  /*53f0*/  SYNCS.PHASECHK.TRANS64.TRYWAIT P0, [R9+URZ], R4 ;  /* 0x00000004090075a7 */ /* 0x001064000800017f */
[----:B-1----:R-:W-:Y:S05]  /*5400*/  @!P0 NANOSLEEP.SYNCS 0x989680 ;  /* 0x009896800000895d */ /* 0x002fea0003900000 */
[----:B------:R-:W1:Y:S02]  /*5410*/  @!P0 SYNCS.PHASECHK.TRANS64 P0, [R9+URZ], R4 ;  /* 0x00000004090085a7 */ /* 0x000e64000800007f */
[----:B-1----:R-:W-:Y:S05]  /*5420*/  @!P0 BRA `(.L_x_76) ;  /* 0xfffffffc00f08947 */ /* 0x002fea000383ffff */
[----:B------:R-:W-:Y:S05]  /*5430*/  BRA `(.L_x_107) ;  /* 0xfffffff000c47947 */ /* 0x000fea000383ffff */
.L_x_77:
[----:B0-----:R0:W1:Y:S02]  /*5440*/  SYNCS.PHASECHK.TRANS64.TRYWAIT P0, [R6+URZ], R5 ;  /* 0x00000005060075a7 */ /* 0x001064000800017f */
[----:B-1----:R-:W-:Y:S05]  /*5450*/  @!P0 NANOSLEEP.SYNCS 0x989680 ;  /* 0x009896800000895d */ /* 0x002fea0003900000 */
[----:B------:R-:W1:Y:S02]  /*5460*/  @!P0 SYNCS.PHASECHK.TRANS64 P0, [R6+URZ], R5 ;  /* 0x00000005060085a7 */ /* 0x000e64000800007f */
[----:B-1----:R-:W-:Y:S05]  /*5470*/  @!P0 BRA `(.L_x_77) ;  /* 0xfffffffc00f08947 */ /* 0x002fea000383ffff */
[----:B------:R-:W-:Y:S05]  /*5480*/  BRA `(.L_x_108) ;  /* 0xfffffff000d47947 */ /* 0x000fea000383ffff */
.L_x_78:
[----:B0-----:R0:W1:Y:S02]  /*5490*/  SYNCS.PHASECHK.TRANS64.TRYWAIT P0, [R9+URZ], R4 ;  /* 0x00000004090075a7 */ /* 0x001064000800017f */
[----:B-1----:R-:W-:Y:S05]  /*54a0*/  @!P0 NANOSLEEP.SYNCS 0x989680 ;  /* 0x009896800000895d */ /* 0x002fea0003900000 */
[----:B------:R-:W1:Y:S02]  /*54b0*/  @!P0 SYNCS.PHASECHK.TRANS64 P0, [R9+URZ], R4 ;  /* 0x00000004090085a7 */ /* 0x000e64000800007f */
[----:B-1----:R-:W-:Y:S05]  /*54c0*/  @!P0 BRA `(.L_x_78) ;  /* 0xfffffffc00f08947 */ /* 0x002fea000383ffff */
[----:B------:R-:W-:Y:S05]  /*54d0*/  BRA `(.L_x_109) ;  /* 0xfffffff000e47947 */ /* 0x000fea000383ffff */
.L_x_79:
[----:B0-----:R0:W1:Y:S02]  /*54e0*/  SYNCS.PHASECHK.TRANS64.TRYWAIT P0, [R6+URZ], R5 ;  /* 0x00000005060075a7 */ /* 0x001064000800017f */
[----:B-1----:R-:W-:Y:S05]  /*54f0*/  @!P0 NANOSLEEP.SYNCS 0x989680 ;  /* 0x009896800000895d */ /* 0x002fea0003900000 */
[----:B------:R-:W1:Y:S02]  /*5500*/  @!P0 SYNCS.PHASECHK.TRANS64 P0, [R6+URZ], R5 ;  /* 0x00000005060085a7 */ /* 0x000e64000800007f */
[----:B-1----:R-:W-:Y:S05]  /*5510*/  @!P0 BRA `(.L_x_79) ;  /* 0xfffffffc00f08947 */ /* 0x002fea000383ffff */
[----:B------:R-:W-:Y:S05]  /*5520*/  BRA `(.L_x_110) ;  /* 0xfffffff000f47947 */ /* 0x000fea000383ffff */
.L_x_80:
[----:B0-----:R0:W1:Y:S02]  /*5530*/  SYNCS.PHASECHK.TRANS64.TRYWAIT P0, [R9+URZ], R4 ;  /* 0x00000004090075a7 */ /* 0x001064000800017f */
[----:B-1----:R-:W-:Y:S05]  /*5540*/  @!P0 NANOSLEEP.SYNCS 0x989680 ;  /* 0x009896800000895d */ /* 0x002fea0003900000 */
[----:B------:R-:W1:Y:S02]  /*5550*/  @!P0 SYNCS.PHASECHK.TRANS64 P0, [R9+URZ], R4 ;  /* 0x00000004090085a7 */ /* 0x000e64000800007f */
[----:B-1----:R-:W-:Y:S05]  /*5560*/  @!P0 BRA `(.L_x_80) ;  /* 0xfffffffc00f08947 */ /* 0x002fea000383ffff */
[----:B------:R-:W-:Y:S05]  /*5570*/  BRA `(.L_x_111) ;  /* 0xfffffff400047947 */ /* 0x000fea000383ffff */
.L_x_81:
[----:B0-----:R0:W1:Y:S02]  /*5580*/  SYNCS.PHASECHK.TRANS64.TRYWAIT P0, [R6+URZ], R5 ;  /* 0x00000005060075a7 */ /* 0x001064000800017f */
[----:B-1----:R-:W-:Y:S05]  /*5590*/  @!P0 NANOSLEEP.SYNCS 0x989680 ;  /* 0x009896800000895d */ /* 0x002fea0003900000 */
[----:B------:R-:W1:Y:S02]  /*55a0*/  @!P0 SYNCS.PHASECHK.TRANS64 P0, [R6+URZ], R5 ;  /* 0x00000005060085a7 */ /* 0x000e64000800007f */
[----:B-1----:R-:W-:Y:S05]  /*55b0*/  @!P0 BRA `(.L_x_81) ;  /* 0xfffffffc00f08947 */ /* 0x002fea000383ffff */
[----:B------:R-:W-:Y:S05]  /*55c0*/  BRA `(.L_x_112) ;  /* 0xfffffff400147947 */ /* 0x000fea000383ffff */
.L_x_82:
[----:B0-----:R0:W1:Y:S02]  /*55d0*/  SYNCS.PHASECHK.TRANS64.TRYWAIT P0, [R9+URZ], R4 ;  /* 0x00000004090075a7 */ /* 0x001064000800017f */
[----:B-1----:R-:W-:Y:S05]  /*55e0*/  @!P0 NANOSLEEP.SYNCS 0x989680 ;  /* 0x009896800000895d */ /* 0x002fea0003900000 */
[----:B------:R-:W1:Y:S02]  /*55f0*/  @!P0 SYNCS.PHASECHK.TRANS64 P0, [R9+URZ], R4 ;  /* 0x00000004090085a7 */ /* 0x000e64000800007f */
[----:B-1----:R-:W-:Y:S05]  /*5600*/  @!P0 BRA `(.L_x_82) ;  /* 0xfffffffc00f08947 */ /* 0x002fea000383ffff */
[----:B------:R-:W-:Y:S05]  /*5610*/  BRA `(.L_x_113) ;  /* 0xfffffff400247947 */ /* 0x000fea000383ffff */
.L_x_83:
[----:B0-----:R0:W1:Y:S02]  /*5620*/  SYNCS.PHASECHK.TRANS64.TRYWAIT P0, [R6+URZ], R5 ;  /* 0x00000005060075a7 */ /* 0x001064000800017f */
[----:B-1----:R-:W-:Y:S05]  /*5630*/  @!P0 NANOSLEEP.SYNCS 0x989680 ;  /* 0x009896800000895d */ /* 0x002fea0003900000 */
[----:B------:R-:W1:Y:S02]  /*5640*/  @!P0 SYNCS.PHASECHK.TRANS64 P0, [R6+URZ], R5 ;  /* 0x00000005060085a7 */ /* 0x000e64000800007f */
[----:B-1----:R-:W-:Y:S05]  /*5650*/  @!P0 BRA `(.L_x_83) ;  /* 0xfffffffc00f08947 */ /* 0x002fea000383ffff */
[----:B------:R-:W-:Y:S05]  /*5660*/  BRA `(.L_x_114) ;  /* 0xfffffff400347947 */ /* 0x000fea000383ffff */
.L_x_84:
[----:B0-----:R0:W1:Y:S02]  /*5670*/  SYNCS.PHASECHK.TRANS64.TRYWAIT P0, [R9+URZ], R4 ;  /* 0x00000004090075a7 */ /* 0x001064000800017f */
[----:B-1----:R-:W-:Y:S05]  /*5680*/  @!P0 NANOSLEEP.SYNCS 0x989680 ;  /* 0x009896800000895d */ /* 0x002fea0003900000 */
[----:B------:R-:W1:Y:S02]  /*5690*/  @!P0 SYNCS.PHASECHK.TRANS64 P0, [R9+URZ], R4 ;  /* 0x00000004090085a7 */ /* 0x000e64000800007f */
[----:B-1----:R-:W-:Y:S05]  /*56a0*/  @!P0 BRA `(.L_x_84) ;  /* 0xfffffffc00f08947 */ /* 0x002fea000383ffff */
[----:B------:R-:W-:Y:S05]  /*56b0*/  BRA `(.L_x_115) ;  /* 0xfffffff400447947 */ /* 0x000fea000383ffff */
.L_x_85:
[----:B0-----:R0:W1:Y:S02]  /*56c0*/  SYNCS.PHASECHK.TRANS64.TRYWAIT P0, [R6+URZ], R5 ;  /* 0x00000005060075a7 */ /* 0x001064000800017f */
[----:B-1----:R-:W-:Y:S05]  /*56d0*/  @!P0 NANOSLEEP.SYNCS 0x989680 ;  /* 0x009896800000895d */ /* 0x002fea0003900000 */
[----:B------:R-:W1:Y:S02]  /*56e0*/  @!P0 SYNCS.PHASECHK.TRANS64 P0, [R6+URZ], R5 ;  /* 0x00000005060085a7 */ /* 0x000e64000800007f */
[----:B-1----:R-:W-:Y:S05]  /*56f0*/  @!P0 BRA `(.L_x_85) ;  /* 0xfffffffc00f08947 */ /* 0x002fea000383ffff */
[----:B------:R-:W-:Y:S05]  /*5700*/  BRA `(.L_x_116) ;  /* 0xfffffff400547947 */ /* 0x000fea000383ffff */
.L_x_86:
[----:B0-----:R0:W1:Y:S02]  /*5710*/  SYNCS.PHASECHK.TRANS64.TRYWAIT P0, [R9+URZ], R4 ;  /* 0x00000004090075a7 */ /* 0x001064000800017f */
[----:B-1----:R-:W-:Y:S05]  /*5720*/  @!P0 NANOSLEEP.SYNCS 0x989680 ;  /* 0x009896800000895d */ /* 0x002fea0003900000 */
[----:B------:R-:W1:Y:S02]  /*5730*/  @!P0 SYNCS.PHASECHK.TRANS64 P0, [R9+URZ], R4 ;  /* 0x00000004090085a7 */ /* 0x000e64000800007f */
[----:B-1----:R-:W-:Y:S05]  /*5740*/  @!P0 BRA `(.L_x_86) ;  /* 0xfffffffc00f08947 */ /* 0x002fea000383ffff */
[----:B------:R-:W-:Y:S05]  /*5750*/  BRA `(.L_x_117) ;  /* 0xfffffff400647947 */ /* 0x000fea000383ffff */
.L_x_87:
[----:B0-----:R0:W1:Y:S02]  /*5760*/  SYNCS.PHASECHK.TRANS64.TRYWAIT P0, [R6+URZ], R5 ;  /* 0x00000005060075a7 */ /* 0x001064000800017f */
[----:B-1----:R-:W-:Y:S05]  /*5770*/  @!P0 NANOSLEEP.SYNCS 0x989680 ;  /* 0x009896800000895d */ /* 0x002fea0003900000 */
[----:B------:R-:W1:Y:S02]  /*5780*/  @!P0 SYNCS.PHASECHK.TRANS64 P0, [R6+URZ], R5 ;  /* 0x00000005060085a7 */ /* 0x000e64000800007f */
[----:B-1----:R-:W-:Y:S05]  /*5790*/  @!P0 BRA `(.L_x_87) ;  /* 0xfffffffc00f08947 */ /* 0x002fea000383ffff */
[----:B------:R-:W-:Y:S05]  /*57a0*/  BRA `(.L_x_118) ;  /* 0xfffffff400747947 */ /* 0x000fea000383ffff */
.L_x_88:
[----:B0-----:R0:W1:Y:S02]  /*57b0*/  SYNCS.PHASECHK.TRANS64.TRYWAIT P0, [R9+URZ], R4 ;  /* 0x00000004090075a7 */ /* 0x001064000800017f */
[----:B-1----:R-:W-:Y:S05]  /*57c0*/  @!P0 NANOSLEEP.SYNCS 0x989680 ;  /* 0x009896800000895d */ /* 0x002fea0003900000 */
[----:B------:R-:W1:Y:S02]  /*57d0*/  @!P0 SYNCS.PHASECHK.TRANS64 P0, [R9+URZ], R4 ;  /* 0x00000004090085a7 */ /* 0x000e64000800007f */
[----:B-1----:R-:W-:Y:S05]  /*57e0*/  @!P0 BRA `(.L_x_88) ;  /* 0xfffffffc00f08947 */ /* 0x002fea000383ffff */
[----:B------:R-:W-:Y:S05]  /*57f0*/  BRA `(.L_x_119) ;  /* 0xfffffff400847947 */ /* 0x000fea000383ffff */
.L_x_89:
[----:B-1----:R1:W2:Y:S02]  /*5800*/  SYNCS.PHASECHK.TRANS64.TRYWAIT P0, [R6+URZ], R5 ;  /* 0x00000005060075a7 */ /* 0x0022a4000800017f */
[----:B--2---:R-:W-:Y:S05]  /*5810*/  @!P0 NANOSLEEP.SYNCS 0x989680 ;  /* 0x009896800000895d */ /* 0x004fea0003900000 */
[----:B------:R-:W2:Y:S02]  /*5820*/  @!P0 SYNCS.PHASECHK.TRANS64 P0, [R6+URZ], R5 ;  /* 0x00000005060085a7 */ /* 0x000ea4000800007f */
[----:B--2---:R-:W-:Y:S05]  /*5830*/  @!P0 BRA `(.L_x_89) ;  /* 0xfffffffc00f08947 */ /* 0x004fea000383ffff */
[----:B------:R-:W-:Y:S05]  /*5840*/  BRA `(.L_x_120) ;  /* 0xfffffff4008c7947 */ /* 0x000fea000383ffff */
.L_x_121:
[----:B------:R-:W-:-:S00]  /*5850*/  BRA `(.L_x_121) ;  /* 0xfffffffc00fc7947 */ /* 0x000fc0000383ffff */
[----:B------:R-:W-:-:S00]  /*5860*/  NOP ;  /* 0x0000000000007918 */ /* 0x000fc00000000000 */
        /* <DEDUP_REMOVED lines=9> */
.L_x_122:


//--------------------- .nv.global.init           --------------------------
	.section	.nv.global.init,"aw",@progbits
.nv.global.init:
	.type		$str$22,@object
	.size		$str$22,($str$23 - $str$22)
$str$22:
        /*0000*/ 	.byte	0x6b, 0x5f, 0x74, 0x69, 0x6c, 0x65, 0x5f, 0x63, 0x6f, 0x75, 0x6e, 0x74, 0x20, 0x3e, 0x3d, 0x20
        /*0010*/ 	.byte	0x31, 0x00
	.type		$str$23,@object
	.size		$str$23,(__unnamed_1 - $str$23)
$str$23:
        /*0012*/ 	.byte	0x2f, 0x74, 0x6d, 0x70, 0x2f, 0x63, 0x75, 0x74, 0x6c, 0x61, 0x73, 0x73, 0x5f, 0x73, 0x77, 0x65
        /*0022*/ 	.byte	0x65, 0x70, 0x5f, 0x73, 0x72, 0x63, 0x2f, 0x69, 0x6e, 0x63, 0x6c, 0x75, 0x64, 0x65, 0x2f, 0x63
        /*0032*/ 	.byte	0x75, 0x74, 0x6c, 0x61, 0x73, 0x73, 0x2f, 0x67, 0x65, 0x6d, 0x6d, 0x2f, 0x63, 0x6f, 0x6c, 0x6c
        /*0042*/ 	.byte	0x65, 0x63, 0x74, 0x69, 0x76, 0x65, 0x2f, 0x73, 0x6d, 0x39, 0x30, 0x5f, 0x6d, 0x6d, 0x61, 0x5f
        /*0052*/ 	.byte	0x74, 0x6d, 0x61, 0x5f, 0x67, 0x6d, 0x6d, 0x61, 0x5f, 0x73, 0x73, 0x5f, 0x77, 0x61, 0x72, 0x70
        /*0062*/ 	.byte	0x73, 0x70, 0x65, 0x63, 0x69, 0x61, 0x6c, 0x69, 0x7a, 0x65, 0x64, 0x2e, 0x68, 0x70, 0x70, 0x00
	.type		__unnamed_1,@object
	.size		__unnamed_1,(.L_0 - __unnamed_1)
__unnamed_1:
        /*0072*/ 	.byte	0x76, 0x6f, 0x69, 0x64, 0x20, 0x63, 0x75, 0x74, 0x6c, 0x61, 0x73, 0x73, 0x3a, 0x3a, 0x67, 0x65
        /* <DEDUP_REMOVED lines=179> */
        /*0bb2*/ 	.byte	0x74, 0x65, 0x3a, 0x3a, 0x69, 0x64, 0x65, 0x6e, 0x74, 0x69, 0x74, 0x79, 0x5d, 0x00
.L_0:


//--------------------- .nv.shared._ZN7cutlass13device_kernelINS_4gemm6kernel13GemmUniversalIN4cute5tupleIJiiiiEEENS1_10collective13CollectiveMmaINS1_34MainloopSm90TmaGmmaWarpSpecializedILi22ENS5_IJNS4_1CILi1EEESB_SB_EEENS1_32KernelTmaWarpSpecializedPingpongEEENS5_IJNSA_ILi64EEENSA_ILi16EEESF_EEENS_10bfloat16_tENS5_IJlSB_lEEESI_SJ_NS4_8TiledMMAINS4_8MMA_AtomIJNS4_4SM904GMMA27MMA_64x16x16_F32BF16BF16_SSILNSN_5MajorE0ELSP_0ELNSN_7ScaleInE1ELSQ_1EEEEEENS4_6LayoutISC_NS5_IJNSA_ILi0EEESU_SU_EEEEENS5_IJNS4_10UnderscoreESX_SX_EEEEENS4_13SM90_TMA_LOADENS4_14ComposedLayoutINS4_7SwizzleILi3ELi4ELi3EEENS4_18smem_ptr_flag_bitsILi16EEENST_INS5_IJNSA_ILi8EEESF_EEENS5_IJSF_SB_EEEEEEEvNS4_8identityES10_S1A_vS1B_EENS_8epilogue10collective6detail29Sm90TmaWarpSpecializedAdapterINS1E_15DefaultEpilogueISI_SJ_SJ_NS1D_6thread17LinearCombinationISI_Li1EffLNS1I_9ScaleType4KindE0ELNS_15FloatRoundStyleE2ESI_EENS1_15EpilogueDefaultEEEEEvvEEEEvNT_6ParamsE --------------------------
	.section	.nv.shared._ZN7cutlass13device_kernelINS_4gemm6kernel13GemmUniversalIN4cute5tupleIJiiiiEEENS1_10collective13CollectiveMmaINS1_34MainloopSm90TmaGmmaWarpSpecializedILi22ENS5_IJNS4_1CILi1EEESB_SB_EEENS1_32KernelTmaWarpSpecializedPingpongEEENS5_IJNSA_ILi64EEENSA_ILi16EEESF_EEENS_10bfloat16_tENS5_IJlSB_lEEESI_SJ_NS4_8TiledMMAINS4_8MMA_AtomIJNS4_4SM904GMMA27MMA_64x16x16_F32BF16BF16_SSILNSN_5MajorE0ELSP_0ELNSN_7ScaleInE1ELSQ_1EEEEEENS4_6LayoutISC_NS5_IJNSA_ILi0EEESU_SU_EEEEENS5_IJNS4_10UnderscoreESX_SX_EEEEENS4_13SM90_TMA_LOADENS4_14ComposedLayoutINS4_7SwizzleILi3ELi4ELi3EEENS4_18smem_ptr_flag_bitsILi16EEENST_INS5_IJNSA_ILi8EEESF_EEENS5_IJSF_SB_EEEEEEEvNS4_8identityES10_S1A_vS1B_EENS_8epilogue10collective6detail29Sm90TmaWarpSpecializedAdapterINS1E_15DefaultEpilogueISI_SJ_SJ_NS1D_6thread17LinearCombinationISI_Li1EffLNS1I_9ScaleType4KindE0ELNS_15FloatRoundStyleE2ESI_EENS1_15EpilogueDefaultEEEEEvvEEEEvNT_6ParamsE,"aw",@nobits
	.sectionflags	@""
	.align	16
	.zero		1024


//--------------------- .nv.shared.reserved.0     --------------------------
	.section	.nv.shared.reserved.0,"aw",@nobits
	.weak		__nv_reservedSMEM_offset_0_alias
	.size		__nv_reservedSMEM_offset_0_alias, 0, 0
	.other		__nv_reservedSMEM_offset_0_alias,@"STO_CUDA_RESERVED_SHARED STV_DEFAULT"
__nv_reservedSMEM_offset_0_alias:
	.zero		0


//--------------------- .nv.global                --------------------------
	.section	.nv.global,"aw",@nobits
.nv.global:
	.type		_ZN39_INTERNAL_c33b9601_4_k_cu_e62e4326_27884cute1_E,@object
	.size		_ZN39_INTERNAL_c33b9601_4_k_cu_e62e4326_27884cute1_E,(_ZN39_INTERNAL_c33b9601_4_k_cu_e62e4326_27884cuda3std3__45__cpo6cbeginE - _ZN39_INTERNAL_c33b9601_4_k_cu_e62e4326_27884cute1_E)
_ZN39_INTERNAL_c33b9601_4_k_cu_e62e4326_27884cute1_E:
	.zero		1
	.type		_ZN39_INTERNAL_c33b9601_4_k_cu_e62e4326_27884cuda3std3__45__cpo6cbeginE,@object
	.size		_ZN39_INTERNAL_c33b9601_4_k_cu_e62e4326_27884cuda3std3__45__cpo6cbeginE,(_ZN39_INTERNAL_c33b9601_4_k_cu_e62e4326_27884cuda3std3__48in_placeE - _ZN39_INTERNAL_c33b9601_4_k_cu_e62e4326_27884cuda3std3__45__cpo6cbeginE)
_ZN39_INTERNAL_c33b9601_4_k_cu_e62e4326_27884cuda3std3__45__cpo6cbeginE:
	.zero		1
	.type		_ZN39_INTERNAL_c33b9601_4_k_cu_e62e4326_27884cuda3std3__48in_placeE,@object
	.size		_ZN39_INTERNAL_c33b9601_4_k_cu_e62e4326_27884cuda3std3__48in_placeE,(_ZN39_INTERNAL_c33b9601_4_k_cu_e62e4326_27884cuda3std6ranges3__45__cpo9iter_moveE - _ZN39_INTERNAL_c33b9601_4_k_cu_e62e4326_27884cuda3std3__48in_placeE)
_ZN39_INTERNAL_c33b9601_4_k_cu_e62e4326_27884cuda3std3__48in_placeE:
	.zero		1
	.type		_ZN39_INTERNAL_c33b9601_4_k_cu_e62e4326_27884cuda3std6ranges3__45__cpo9iter_moveE,@object
	.size		_ZN39_INTERNAL_c33b9601_4_k_cu_e62e4326_27884cuda3std6ranges3__45__cpo9iter_moveE,(_ZN39_INTERNAL_c33b9601_4_k_cu_e62e4326_27884cuda3std3__45__cpo5beginE - _ZN39_INTERNAL_c33b9601_4_k_cu_e62e4326_27884cuda3std6ranges3__45__cpo9iter_moveE)
_ZN39_INTERNAL_c33b9601_4_k_cu_e62e4326_27884cuda3std6ranges3__45__cpo9iter_moveE:
	.zero		1
	.type		_ZN39_INTERNAL_c33b9601_4_k_cu_e62e4326_27884cuda3std3__45__cpo5beginE,@object
	.size		_ZN39_INTERNAL_c33b9601_4_k_cu_e62e4326_27884cuda3std3__45__cpo5beginE,(_ZN39_INTERNAL_c33b9601_4_k_cu_e62e4326_27884cuda3std3__441_GLOBAL__N__c33b9601_4_k_cu_e62e4326_27886ignoreE - _ZN39_INTERNAL_c33b9601_4_k_cu_e62e4326_27884cuda3std3__45__cpo5beginE)
_ZN39_INTERNAL_c33b9601_4_k_cu_e62e4326_27884cuda3std3__45__cpo5beginE:
	.zero		1
	.type		_ZN39_INTERNAL_c33b9601_4_k_cu_e62e4326_27884cuda3std3__441_GLOBAL__N__c33b9601_4_k_cu_e62e4326_27886ignoreE,@object
	.size		_ZN39_INTERNAL_c33b9601_4_k_cu_e62e4326_27884cuda3std3__441_GLOBAL__N__c33b9601_4_k_cu_e62e4326_27886ignoreE,(_ZN39_INTERNAL_c33b9601_4_k_cu_e62e4326_27884cute7productE - _ZN39_INTERNAL_c33b9601_4_k_cu_e62e4326_27884cuda3std3__441_GLOBAL__N__c33b9601_4_k_cu_e62e4326_27886ignoreE)
_ZN39_INTERNAL_c33b9601_4_k_cu_e62e4326_27884cuda3std3__441_GLOBAL__N__c33b9601_4_k_cu_e62e4326_27886ignoreE:
	.zero		1
	.type		_ZN39_INTERNAL_c33b9601_4_k_cu_e62e4326_27884cute7productE,@object
	.size		_ZN39_INTERNAL_c33b9601_4_k_cu_e62e4326_27884cute7productE,(_ZN39_INTERNAL_c33b9601_4_k_cu_e62e4326_27884cuda3std3__45__cpo3endE - _ZN39_INTERNAL_c33b9601_4_k_cu_e62e4326_27884cute7productE)
_ZN39_INTERNAL_c33b9601_4_k_cu_e62e4326_27884cute7productE:
	.zero		1
	.type		_ZN39_INTERNAL_c33b9601_4_k_cu_e62e4326_27884cuda3std3__45__cpo3endE,@object
	.size		_ZN39_INTERNAL_c33b9601_4_k_cu_e62e4326_27884cuda3std3__45__cpo3endE,(_ZN39_INTERNAL_c33b9601_4_k_cu_e62e4326_27884cuda3std3__419piecewise_constructE - _ZN39_INTERNAL_c33b9601_4_k_cu_e62e4326_27884cuda3std3__45__cpo3endE)
_ZN39_INTERNAL_c33b9601_4_k_cu_e62e4326_27884cuda3std3__45__cpo3endE:
	.zero		1
	.type		_ZN39_INTERNAL_c33b9601_4_k_cu_e62e4326_27884cuda3std3__419piecewise_constructE,@object
	.size		_ZN39_INTERNAL_c33b9601_4_k_cu_e62e4326_27884cuda3std3__419piecewise_constructE,(_ZN39_INTERNAL_c33b9601_4_k_cu_e62e4326_27884cuda3std3__45__cpo4cendE - _ZN39_INTERNAL_c33b9601_4_k_cu_e62e4326_27884cuda3std3__419piecewise_constructE)
_ZN39_INTERNAL_c33b9601_4_k_cu_e62e4326_27884cuda3std3__419piecewise_constructE:
	.zero		1
	.type		_ZN39_INTERNAL_c33b9601_4_k_cu_e62e4326_27884cuda3std3__45__cpo4cendE,@object
	.size		_ZN39_INTERNAL_c33b9601_4_k_cu_e62e4326_27884cuda3std3__45__cpo4cendE,(_ZN39_INTERNAL_c33b9601_4_k_cu_e62e4326_27884cuda3std6ranges3__45__cpo4swapE - _ZN39_INTERNAL_c33b9601_4_k_cu_e62e4326_27884cuda3std3__45__cpo4cendE)
_ZN39_INTERNAL_c33b9601_4_k_cu_e62e4326_27884cuda3std3__45__cpo4cendE:
	.zero		1
	.type		_ZN39_INTERNAL_c33b9601_4_k_cu_e62e4326_27884cuda3std6ranges3__45__cpo4swapE,@object
	.size		_ZN39_INTERNAL_c33b9601_4_k_cu_e62e4326_27884cuda3std6ranges3__45__cpo4swapE,(.L_8 - _ZN39_INTERNAL_c33b9601_4_k_cu_e62e4326_27884cuda3std6ranges3__45__cpo4swapE)
_ZN39_INTERNAL_c33b9601_4_k_cu_e62e4326_27884cuda3std6ranges3__45__cpo4swapE:
	.zero		1
.L_8:


//--------------------- .nv.constant0._ZN7cutlass13device_kernelINS_4gemm6kernel13GemmUniversalIN4cute5tupleIJiiiiEEENS1_10collective13CollectiveMmaINS1_34MainloopSm90TmaGmmaWarpSpecializedILi22ENS5_IJNS4_1CILi1EEESB_SB_EEENS1_32KernelTmaWarpSpecializedPingpongEEENS5_IJNSA_ILi64EEENSA_ILi16EEESF_EEENS_10bfloat16_tENS5_IJlSB_lEEESI_SJ_NS4_8TiledMMAINS4_8MMA_AtomIJNS4_4SM904GMMA27MMA_64x16x16_F32BF16BF16_SSILNSN_5MajorE0ELSP_0ELNSN_7ScaleInE1ELSQ_1EEEEEENS4_6LayoutISC_NS5_IJNSA_ILi0EEESU_SU_EEEEENS5_IJNS4_10UnderscoreESX_SX_EEEEENS4_13SM90_TMA_LOADENS4_14ComposedLayoutINS4_7SwizzleILi3ELi4ELi3EEENS4_18smem_ptr_flag_bitsILi16EEENST_INS5_IJNSA_ILi8EEESF_EEENS5_IJSF_SB_EEEEEEEvNS4_8identityES10_S1A_vS1B_EENS_8epilogue10collective6detail29Sm90TmaWarpSpecializedAdapterINS1E_15DefaultEpilogueISI_SJ_SJ_NS1D_6thread17LinearCombinationISI_Li1EffLNS1I_9ScaleType4KindE0ELNS_15FloatRoundStyleE2ESI_EENS1_15EpilogueDefaultEEEEEvvEEEEvNT_6ParamsE --------------------------
	.section	.nv.constant0._ZN7cutlass13device_kernelINS_4gemm6kernel13GemmUniversalIN4cute5tupleIJiiiiEEENS1_10collective13CollectiveMmaINS1_34MainloopSm90TmaGmmaWarpSpecializedILi22ENS5_IJNS4_1CILi1EEESB_SB_EEENS1_32KernelTmaWarpSpecializedPingpongEEENS5_IJNSA_ILi64EEENSA_ILi16EEESF_EEENS_10bfloat16_tENS5_IJlSB_lEEESI_SJ_NS4_8TiledMMAINS4_8MMA_AtomIJNS4_4SM904GMMA27MMA_64x16x16_F32BF16BF16_SSILNSN_5MajorE0ELSP_0ELNSN_7ScaleInE1ELSQ_1EEEEEENS4_6LayoutISC_NS5_IJNSA_ILi0EEESU_SU_EEEEENS5_IJNS4_10UnderscoreESX_SX_EEEEENS4_13SM90_TMA_LOADENS4_14ComposedLayoutINS4_7SwizzleILi3ELi4ELi3EEENS4_18smem_ptr_flag_bitsILi16EEENST_INS5_IJNSA_ILi8EEESF_EEENS5_IJSF_SB_EEEEEEEvNS4_8identityES10_S1A_vS1B_EENS_8epilogue10collective6detail29Sm90TmaWarpSpecializedAdapterINS1E_15DefaultEpilogueISI_SJ_SJ_NS1D_6thread17LinearCombinationISI_Li1EffLNS1I_9ScaleType4KindE0ELNS_15FloatRoundStyleE2ESI_EENS1_15EpilogueDefaultEEEEEvvEEEEvNT_6ParamsE,"a",@progbits
	.sectionflags	@""
	.align	4
.nv.constant0._ZN7cutlass13device_kernelINS_4gemm6kernel13GemmUniversalIN4cute5tupleIJiiiiEEENS1_10collective13CollectiveMmaINS1_34MainloopSm90TmaGmmaWarpSpecializedILi22ENS5_IJNS4_1CILi1EEESB_SB_EEENS1_32KernelTmaWarpSpecializedPingpongEEENS5_IJNSA_ILi64EEENSA_ILi16EEESF_EEENS_10bfloat16_tENS5_IJlSB_lEEESI_SJ_NS4_8TiledMMAINS4_8MMA_AtomIJNS4_4SM904GMMA27MMA_64x16x16_F32BF16BF16_SSILNSN_5MajorE0ELSP_0ELNSN_7ScaleInE1ELSQ_1EEEEEENS4_6LayoutISC_NS5_IJNSA_ILi0EEESU_SU_EEEEENS5_IJNS4_10UnderscoreESX_SX_EEEEENS4_13SM90_TMA_LOADENS4_14ComposedLayoutINS4_7SwizzleILi3ELi4ELi3EEENS4_18smem_ptr_flag_bitsILi16EEENST_INS5_IJNSA_ILi8EEESF_EEENS5_IJSF_SB_EEEEEEEvNS4_8identityES10_S1A_vS1B_EENS_8epilogue10collective6detail29Sm90TmaWarpSpecializedAdapterINS1E_15DefaultEpilogueISI_SJ_SJ_NS1D_6thread17LinearCombinationISI_Li1EffLNS1I_9ScaleType4KindE0ELNS_15FloatRoundStyleE2ESI_EENS1_15EpilogueDefaultEEEEEvvEEEEvNT_6ParamsE:
	.zero		1664


//--------------------- SYMBOLS --------------------------

	.type		.nv.reservedSmem.offset0,@object
	.size		.nv.reservedSmem.offset0,0x4
	.type		__assertfail,@function
